//
// Generated by NVIDIA NVVM Compiler
//
// Compiler Build ID: CL-36424714
// Cuda compilation tools, release 13.0, V13.0.88
// Based on NVVM 20.0.0
//

.version 9.0
.target sm_100
.address_size 64

	// .globl	_Z9cuda_ddotPfS_i
// _ZZ14cuda_calc_kernPfiffE5scale has been demoted

.visible .entry _Z9cuda_ddotPfS_i(
	.param .u64 .ptr .align 1 _Z9cuda_ddotPfS_i_param_0,
	.param .u64 .ptr .align 1 _Z9cuda_ddotPfS_i_param_1,
	.param .u32 _Z9cuda_ddotPfS_i_param_2
)
{
	.reg .pred 	%p<85>;
	.reg .b32 	%r<217>;
	.reg .b32 	%f<366>;
	.reg .b64 	%rd<154>;

	ld.param.u64 	%rd13, [_Z9cuda_ddotPfS_i_param_0];
	ld.param.u64 	%rd12, [_Z9cuda_ddotPfS_i_param_1];
	ld.param.u32 	%r82, [_Z9cuda_ddotPfS_i_param_2];
	cvta.to.global.u64 	%rd1, %rd13;
	mov.u32 	%r83, %tid.x;
	setp.ne.s32 	%p1, %r83, 0;
	@%p1 bra 	$L__BB0_54;
	setp.lt.s32 	%p2, %r82, 1;
	mov.f32 	%f348, 0f00000000;
	@%p2 bra 	$L__BB0_14;
	mov.u32 	%r85, %ctaid.x;
	mul.lo.s32 	%r1, %r82, %r85;
	and.b32  	%r2, %r82, 15;
	setp.lt.u32 	%p3, %r82, 16;
	mov.f32 	%f348, 0f00000000;
	mov.b32 	%r192, 0;
	@%p3 bra 	$L__BB0_5;
	and.b32  	%r192, %r82, 2147483632;
	neg.s32 	%r190, %r192;
	add.s32 	%r189, %r1, 7;
	mov.f32 	%f348, 0f00000000;
$L__BB0_4:
	.pragma "nounroll";
	add.s32 	%r86, %r189, -7;
	mul.wide.u32 	%rd14, %r86, 4;
	add.s64 	%rd15, %rd1, %rd14;
	ld.global.f32 	%f47, [%rd15];
	add.f32 	%f48, %f348, %f47;
	add.s32 	%r87, %r189, -6;
	mul.wide.u32 	%rd16, %r87, 4;
	add.s64 	%rd17, %rd1, %rd16;
	ld.global.f32 	%f49, [%rd17];
	add.f32 	%f50, %f48, %f49;
	add.s32 	%r88, %r189, -5;
	mul.wide.u32 	%rd18, %r88, 4;
	add.s64 	%rd19, %rd1, %rd18;
	ld.global.f32 	%f51, [%rd19];
	add.f32 	%f52, %f50, %f51;
	add.s32 	%r89, %r189, -4;
	mul.wide.u32 	%rd20, %r89, 4;
	add.s64 	%rd21, %rd1, %rd20;
	ld.global.f32 	%f53, [%rd21];
	add.f32 	%f54, %f52, %f53;
	add.s32 	%r90, %r189, -3;
	mul.wide.u32 	%rd22, %r90, 4;
	add.s64 	%rd23, %rd1, %rd22;
	ld.global.f32 	%f55, [%rd23];
	add.f32 	%f56, %f54, %f55;
	add.s32 	%r91, %r189, -2;
	mul.wide.u32 	%rd24, %r91, 4;
	add.s64 	%rd25, %rd1, %rd24;
	ld.global.f32 	%f57, [%rd25];
	add.f32 	%f58, %f56, %f57;
	add.s32 	%r92, %r189, -1;
	mul.wide.u32 	%rd26, %r92, 4;
	add.s64 	%rd27, %rd1, %rd26;
	ld.global.f32 	%f59, [%rd27];
	add.f32 	%f60, %f58, %f59;
	add.s32 	%r93, %r189, 8;
	mul.wide.u32 	%rd28, %r189, 4;
	add.s64 	%rd29, %rd1, %rd28;
	ld.global.f32 	%f61, [%rd29];
	add.f32 	%f62, %f60, %f61;
	add.s32 	%r94, %r189, 1;
	mul.wide.u32 	%rd30, %r94, 4;
	add.s64 	%rd31, %rd1, %rd30;
	ld.global.f32 	%f63, [%rd31];
	add.f32 	%f64, %f62, %f63;
	add.s32 	%r95, %r189, 2;
	mul.wide.u32 	%rd32, %r95, 4;
	add.s64 	%rd33, %rd1, %rd32;
	ld.global.f32 	%f65, [%rd33];
	add.f32 	%f66, %f64, %f65;
	add.s32 	%r96, %r189, 3;
	mul.wide.u32 	%rd34, %r96, 4;
	add.s64 	%rd35, %rd1, %rd34;
	ld.global.f32 	%f67, [%rd35];
	add.f32 	%f68, %f66, %f67;
	add.s32 	%r97, %r189, 4;
	mul.wide.u32 	%rd36, %r97, 4;
	add.s64 	%rd37, %rd1, %rd36;
	ld.global.f32 	%f69, [%rd37];
	add.f32 	%f70, %f68, %f69;
	add.s32 	%r98, %r189, 5;
	mul.wide.u32 	%rd38, %r98, 4;
	add.s64 	%rd39, %rd1, %rd38;
	ld.global.f32 	%f71, [%rd39];
	add.f32 	%f72, %f70, %f71;
	add.s32 	%r99, %r189, 6;
	mul.wide.u32 	%rd40, %r99, 4;
	add.s64 	%rd41, %rd1, %rd40;
	ld.global.f32 	%f73, [%rd41];
	add.f32 	%f74, %f72, %f73;
	add.s32 	%r100, %r189, 7;
	mul.wide.u32 	%rd42, %r100, 4;
	add.s64 	%rd43, %rd1, %rd42;
	ld.global.f32 	%f75, [%rd43];
	add.f32 	%f76, %f74, %f75;
	mul.wide.u32 	%rd44, %r93, 4;
	add.s64 	%rd45, %rd1, %rd44;
	ld.global.f32 	%f77, [%rd45];
	add.f32 	%f348, %f76, %f77;
	add.s32 	%r190, %r190, 16;
	add.s32 	%r189, %r189, 16;
	setp.ne.s32 	%p4, %r190, 0;
	@%p4 bra 	$L__BB0_4;
$L__BB0_5:
	setp.eq.s32 	%p5, %r2, 0;
	@%p5 bra 	$L__BB0_14;
	and.b32  	%r11, %r82, 7;
	setp.lt.u32 	%p6, %r2, 8;
	@%p6 bra 	$L__BB0_8;
	add.s32 	%r101, %r192, %r1;
	mul.wide.u32 	%rd46, %r101, 4;
	add.s64 	%rd47, %rd1, %rd46;
	ld.global.f32 	%f79, [%rd47];
	add.f32 	%f80, %f348, %f79;
	add.s32 	%r102, %r101, 1;
	mul.wide.u32 	%rd48, %r102, 4;
	add.s64 	%rd49, %rd1, %rd48;
	ld.global.f32 	%f81, [%rd49];
	add.f32 	%f82, %f80, %f81;
	add.s32 	%r103, %r101, 2;
	mul.wide.u32 	%rd50, %r103, 4;
	add.s64 	%rd51, %rd1, %rd50;
	ld.global.f32 	%f83, [%rd51];
	add.f32 	%f84, %f82, %f83;
	add.s32 	%r104, %r101, 3;
	mul.wide.u32 	%rd52, %r104, 4;
	add.s64 	%rd53, %rd1, %rd52;
	ld.global.f32 	%f85, [%rd53];
	add.f32 	%f86, %f84, %f85;
	add.s32 	%r105, %r101, 4;
	mul.wide.u32 	%rd54, %r105, 4;
	add.s64 	%rd55, %rd1, %rd54;
	ld.global.f32 	%f87, [%rd55];
	add.f32 	%f88, %f86, %f87;
	add.s32 	%r106, %r101, 5;
	mul.wide.u32 	%rd56, %r106, 4;
	add.s64 	%rd57, %rd1, %rd56;
	ld.global.f32 	%f89, [%rd57];
	add.f32 	%f90, %f88, %f89;
	add.s32 	%r107, %r101, 6;
	mul.wide.u32 	%rd58, %r107, 4;
	add.s64 	%rd59, %rd1, %rd58;
	ld.global.f32 	%f91, [%rd59];
	add.f32 	%f92, %f90, %f91;
	add.s32 	%r108, %r101, 7;
	mul.wide.u32 	%rd60, %r108, 4;
	add.s64 	%rd61, %rd1, %rd60;
	ld.global.f32 	%f93, [%rd61];
	add.f32 	%f348, %f92, %f93;
	add.s32 	%r192, %r192, 8;
$L__BB0_8:
	setp.eq.s32 	%p7, %r11, 0;
	@%p7 bra 	$L__BB0_14;
	and.b32  	%r14, %r82, 3;
	setp.lt.u32 	%p8, %r11, 4;
	@%p8 bra 	$L__BB0_11;
	add.s32 	%r109, %r192, %r1;
	mul.wide.u32 	%rd62, %r109, 4;
	add.s64 	%rd63, %rd1, %rd62;
	ld.global.f32 	%f95, [%rd63];
	add.f32 	%f96, %f348, %f95;
	add.s32 	%r110, %r109, 1;
	mul.wide.u32 	%rd64, %r110, 4;
	add.s64 	%rd65, %rd1, %rd64;
	ld.global.f32 	%f97, [%rd65];
	add.f32 	%f98, %f96, %f97;
	add.s32 	%r111, %r109, 2;
	mul.wide.u32 	%rd66, %r111, 4;
	add.s64 	%rd67, %rd1, %rd66;
	ld.global.f32 	%f99, [%rd67];
	add.f32 	%f100, %f98, %f99;
	add.s32 	%r112, %r109, 3;
	mul.wide.u32 	%rd68, %r112, 4;
	add.s64 	%rd69, %rd1, %rd68;
	ld.global.f32 	%f101, [%rd69];
	add.f32 	%f348, %f100, %f101;
	add.s32 	%r192, %r192, 4;
$L__BB0_11:
	setp.eq.s32 	%p9, %r14, 0;
	@%p9 bra 	$L__BB0_14;
	add.s32 	%r195, %r192, %r1;
	neg.s32 	%r194, %r14;
$L__BB0_13:
	.pragma "nounroll";
	mul.wide.u32 	%rd70, %r195, 4;
	add.s64 	%rd71, %rd1, %rd70;
	ld.global.f32 	%f102, [%rd71];
	add.f32 	%f348, %f348, %f102;
	add.s32 	%r195, %r195, 1;
	add.s32 	%r194, %r194, 1;
	setp.ne.s32 	%p10, %r194, 0;
	@%p10 bra 	$L__BB0_13;
$L__BB0_14:
	setp.lt.s32 	%p11, %r82, 1;
	cvt.rn.f32.s32 	%f103, %r82;
	div.rn.f32 	%f14, %f348, %f103;
	@%p11 bra 	$L__BB0_27;
	mov.u32 	%r114, %ctaid.x;
	mul.lo.s32 	%r23, %r82, %r114;
	and.b32  	%r24, %r82, 15;
	setp.lt.u32 	%p12, %r82, 16;
	mov.b32 	%r199, 0;
	@%p12 bra 	$L__BB0_18;
	and.b32  	%r199, %r82, 2147483632;
	neg.s32 	%r197, %r199;
	add.s32 	%r196, %r23, 7;
$L__BB0_17:
	.pragma "nounroll";
	add.s32 	%r115, %r196, -7;
	mul.wide.u32 	%rd72, %r115, 4;
	add.s64 	%rd73, %rd1, %rd72;
	ld.global.f32 	%f104, [%rd73];
	sub.f32 	%f105, %f104, %f14;
	st.global.f32 	[%rd73], %f105;
	add.s32 	%r116, %r196, -6;
	mul.wide.u32 	%rd74, %r116, 4;
	add.s64 	%rd75, %rd1, %rd74;
	ld.global.f32 	%f106, [%rd75];
	sub.f32 	%f107, %f106, %f14;
	st.global.f32 	[%rd75], %f107;
	add.s32 	%r117, %r196, -5;
	mul.wide.u32 	%rd76, %r117, 4;
	add.s64 	%rd77, %rd1, %rd76;
	ld.global.f32 	%f108, [%rd77];
	sub.f32 	%f109, %f108, %f14;
	st.global.f32 	[%rd77], %f109;
	add.s32 	%r118, %r196, -4;
	mul.wide.u32 	%rd78, %r118, 4;
	add.s64 	%rd79, %rd1, %rd78;
	ld.global.f32 	%f110, [%rd79];
	sub.f32 	%f111, %f110, %f14;
	st.global.f32 	[%rd79], %f111;
	add.s32 	%r119, %r196, -3;
	mul.wide.u32 	%rd80, %r119, 4;
	add.s64 	%rd81, %rd1, %rd80;
	ld.global.f32 	%f112, [%rd81];
	sub.f32 	%f113, %f112, %f14;
	st.global.f32 	[%rd81], %f113;
	add.s32 	%r120, %r196, -2;
	mul.wide.u32 	%rd82, %r120, 4;
	add.s64 	%rd83, %rd1, %rd82;
	ld.global.f32 	%f114, [%rd83];
	sub.f32 	%f115, %f114, %f14;
	st.global.f32 	[%rd83], %f115;
	add.s32 	%r121, %r196, -1;
	mul.wide.u32 	%rd84, %r121, 4;
	add.s64 	%rd85, %rd1, %rd84;
	ld.global.f32 	%f116, [%rd85];
	sub.f32 	%f117, %f116, %f14;
	st.global.f32 	[%rd85], %f117;
	add.s32 	%r122, %r196, 8;
	mul.wide.u32 	%rd86, %r196, 4;
	add.s64 	%rd87, %rd1, %rd86;
	ld.global.f32 	%f118, [%rd87];
	sub.f32 	%f119, %f118, %f14;
	st.global.f32 	[%rd87], %f119;
	add.s32 	%r123, %r196, 1;
	mul.wide.u32 	%rd88, %r123, 4;
	add.s64 	%rd89, %rd1, %rd88;
	ld.global.f32 	%f120, [%rd89];
	sub.f32 	%f121, %f120, %f14;
	st.global.f32 	[%rd89], %f121;
	add.s32 	%r124, %r196, 2;
	mul.wide.u32 	%rd90, %r124, 4;
	add.s64 	%rd91, %rd1, %rd90;
	ld.global.f32 	%f122, [%rd91];
	sub.f32 	%f123, %f122, %f14;
	st.global.f32 	[%rd91], %f123;
	add.s32 	%r125, %r196, 3;
	mul.wide.u32 	%rd92, %r125, 4;
	add.s64 	%rd93, %rd1, %rd92;
	ld.global.f32 	%f124, [%rd93];
	sub.f32 	%f125, %f124, %f14;
	st.global.f32 	[%rd93], %f125;
	add.s32 	%r126, %r196, 4;
	mul.wide.u32 	%rd94, %r126, 4;
	add.s64 	%rd95, %rd1, %rd94;
	ld.global.f32 	%f126, [%rd95];
	sub.f32 	%f127, %f126, %f14;
	st.global.f32 	[%rd95], %f127;
	add.s32 	%r127, %r196, 5;
	mul.wide.u32 	%rd96, %r127, 4;
	add.s64 	%rd97, %rd1, %rd96;
	ld.global.f32 	%f128, [%rd97];
	sub.f32 	%f129, %f128, %f14;
	st.global.f32 	[%rd97], %f129;
	add.s32 	%r128, %r196, 6;
	mul.wide.u32 	%rd98, %r128, 4;
	add.s64 	%rd99, %rd1, %rd98;
	ld.global.f32 	%f130, [%rd99];
	sub.f32 	%f131, %f130, %f14;
	st.global.f32 	[%rd99], %f131;
	add.s32 	%r129, %r196, 7;
	mul.wide.u32 	%rd100, %r129, 4;
	add.s64 	%rd101, %rd1, %rd100;
	ld.global.f32 	%f132, [%rd101];
	sub.f32 	%f133, %f132, %f14;
	st.global.f32 	[%rd101], %f133;
	mul.wide.u32 	%rd102, %r122, 4;
	add.s64 	%rd103, %rd1, %rd102;
	ld.global.f32 	%f134, [%rd103];
	sub.f32 	%f135, %f134, %f14;
	st.global.f32 	[%rd103], %f135;
	add.s32 	%r197, %r197, 16;
	add.s32 	%r196, %r196, 16;
	setp.ne.s32 	%p13, %r197, 0;
	@%p13 bra 	$L__BB0_17;
$L__BB0_18:
	setp.eq.s32 	%p14, %r24, 0;
	@%p14 bra 	$L__BB0_27;
	and.b32  	%r33, %r82, 7;
	setp.lt.u32 	%p15, %r24, 8;
	@%p15 bra 	$L__BB0_21;
	add.s32 	%r130, %r199, %r23;
	mul.wide.u32 	%rd104, %r130, 4;
	add.s64 	%rd105, %rd1, %rd104;
	ld.global.f32 	%f136, [%rd105];
	sub.f32 	%f137, %f136, %f14;
	st.global.f32 	[%rd105], %f137;
	add.s32 	%r131, %r130, 1;
	mul.wide.u32 	%rd106, %r131, 4;
	add.s64 	%rd107, %rd1, %rd106;
	ld.global.f32 	%f138, [%rd107];
	sub.f32 	%f139, %f138, %f14;
	st.global.f32 	[%rd107], %f139;
	add.s32 	%r132, %r130, 2;
	mul.wide.u32 	%rd108, %r132, 4;
	add.s64 	%rd109, %rd1, %rd108;
	ld.global.f32 	%f140, [%rd109];
	sub.f32 	%f141, %f140, %f14;
	st.global.f32 	[%rd109], %f141;
	add.s32 	%r133, %r130, 3;
	mul.wide.u32 	%rd110, %r133, 4;
	add.s64 	%rd111, %rd1, %rd110;
	ld.global.f32 	%f142, [%rd111];
	sub.f32 	%f143, %f142, %f14;
	st.global.f32 	[%rd111], %f143;
	add.s32 	%r134, %r130, 4;
	mul.wide.u32 	%rd112, %r134, 4;
	add.s64 	%rd113, %rd1, %rd112;
	ld.global.f32 	%f144, [%rd113];
	sub.f32 	%f145, %f144, %f14;
	st.global.f32 	[%rd113], %f145;
	add.s32 	%r135, %r130, 5;
	mul.wide.u32 	%rd114, %r135, 4;
	add.s64 	%rd115, %rd1, %rd114;
	ld.global.f32 	%f146, [%rd115];
	sub.f32 	%f147, %f146, %f14;
	st.global.f32 	[%rd115], %f147;
	add.s32 	%r136, %r130, 6;
	mul.wide.u32 	%rd116, %r136, 4;
	add.s64 	%rd117, %rd1, %rd116;
	ld.global.f32 	%f148, [%rd117];
	sub.f32 	%f149, %f148, %f14;
	st.global.f32 	[%rd117], %f149;
	add.s32 	%r137, %r130, 7;
	mul.wide.u32 	%rd118, %r137, 4;
	add.s64 	%rd119, %rd1, %rd118;
	ld.global.f32 	%f150, [%rd119];
	sub.f32 	%f151, %f150, %f14;
	st.global.f32 	[%rd119], %f151;
	add.s32 	%r199, %r199, 8;
$L__BB0_21:
	setp.eq.s32 	%p16, %r33, 0;
	@%p16 bra 	$L__BB0_27;
	and.b32  	%r36, %r82, 3;
	setp.lt.u32 	%p17, %r33, 4;
	@%p17 bra 	$L__BB0_24;
	add.s32 	%r138, %r199, %r23;
	mul.wide.u32 	%rd120, %r138, 4;
	add.s64 	%rd121, %rd1, %rd120;
	ld.global.f32 	%f152, [%rd121];
	sub.f32 	%f153, %f152, %f14;
	st.global.f32 	[%rd121], %f153;
	add.s32 	%r139, %r138, 1;
	mul.wide.u32 	%rd122, %r139, 4;
	add.s64 	%rd123, %rd1, %rd122;
	ld.global.f32 	%f154, [%rd123];
	sub.f32 	%f155, %f154, %f14;
	st.global.f32 	[%rd123], %f155;
	add.s32 	%r140, %r138, 2;
	mul.wide.u32 	%rd124, %r140, 4;
	add.s64 	%rd125, %rd1, %rd124;
	ld.global.f32 	%f156, [%rd125];
	sub.f32 	%f157, %f156, %f14;
	st.global.f32 	[%rd125], %f157;
	add.s32 	%r141, %r138, 3;
	mul.wide.u32 	%rd126, %r141, 4;
	add.s64 	%rd127, %rd1, %rd126;
	ld.global.f32 	%f158, [%rd127];
	sub.f32 	%f159, %f158, %f14;
	st.global.f32 	[%rd127], %f159;
	add.s32 	%r199, %r199, 4;
$L__BB0_24:
	setp.eq.s32 	%p18, %r36, 0;
	@%p18 bra 	$L__BB0_27;
	add.s32 	%r202, %r199, %r23;
	neg.s32 	%r201, %r36;
$L__BB0_26:
	.pragma "nounroll";
	mul.wide.u32 	%rd128, %r202, 4;
	add.s64 	%rd129, %rd1, %rd128;
	ld.global.f32 	%f160, [%rd129];
	sub.f32 	%f161, %f160, %f14;
	st.global.f32 	[%rd129], %f161;
	add.s32 	%r202, %r202, 1;
	add.s32 	%r201, %r201, 1;
	setp.ne.s32 	%p19, %r201, 0;
	@%p19 bra 	$L__BB0_26;
$L__BB0_27:
	mov.u32 	%r45, %ctaid.x;
	mul.lo.s32 	%r46, %r82, %r45;
	mul.wide.u32 	%rd130, %r46, 4;
	add.s64 	%rd2, %rd1, %rd130;
	ld.global.f32 	%f162, [%rd2];
	abs.f32 	%f357, %f162;
	setp.lt.s32 	%p20, %r82, 2;
	@%p20 bra 	$L__BB0_41;
	add.s32 	%r47, %r82, -1;
	add.s32 	%r143, %r82, -2;
	and.b32  	%r48, %r47, 15;
	setp.lt.u32 	%p21, %r143, 15;
	mov.b32 	%r206, 1;
	@%p21 bra 	$L__BB0_32;
	and.b32  	%r145, %r47, -16;
	neg.s32 	%r204, %r145;
	add.s64 	%rd132, %rd130, %rd1;
	add.s64 	%rd151, %rd132, 32;
	mov.b32 	%r203, 0;
$L__BB0_30:
	.pragma "nounroll";
	ld.global.f32 	%f164, [%rd151+-28];
	abs.f32 	%f165, %f164;
	max.f32 	%f166, %f165, %f357;
	ld.global.f32 	%f167, [%rd151+-24];
	abs.f32 	%f168, %f167;
	max.f32 	%f169, %f168, %f166;
	ld.global.f32 	%f170, [%rd151+-20];
	abs.f32 	%f171, %f170;
	max.f32 	%f172, %f171, %f169;
	ld.global.f32 	%f173, [%rd151+-16];
	abs.f32 	%f174, %f173;
	max.f32 	%f175, %f174, %f172;
	ld.global.f32 	%f176, [%rd151+-12];
	abs.f32 	%f177, %f176;
	max.f32 	%f178, %f177, %f175;
	ld.global.f32 	%f179, [%rd151+-8];
	abs.f32 	%f180, %f179;
	max.f32 	%f181, %f180, %f178;
	ld.global.f32 	%f182, [%rd151+-4];
	abs.f32 	%f183, %f182;
	max.f32 	%f184, %f183, %f181;
	ld.global.f32 	%f185, [%rd151];
	abs.f32 	%f186, %f185;
	max.f32 	%f187, %f186, %f184;
	ld.global.f32 	%f188, [%rd151+4];
	abs.f32 	%f189, %f188;
	max.f32 	%f190, %f189, %f187;
	ld.global.f32 	%f191, [%rd151+8];
	abs.f32 	%f192, %f191;
	max.f32 	%f193, %f192, %f190;
	ld.global.f32 	%f194, [%rd151+12];
	abs.f32 	%f195, %f194;
	max.f32 	%f196, %f195, %f193;
	ld.global.f32 	%f197, [%rd151+16];
	abs.f32 	%f198, %f197;
	max.f32 	%f199, %f198, %f196;
	ld.global.f32 	%f200, [%rd151+20];
	abs.f32 	%f201, %f200;
	max.f32 	%f202, %f201, %f199;
	ld.global.f32 	%f203, [%rd151+24];
	abs.f32 	%f204, %f203;
	max.f32 	%f205, %f204, %f202;
	ld.global.f32 	%f206, [%rd151+28];
	abs.f32 	%f207, %f206;
	max.f32 	%f208, %f207, %f205;
	ld.global.f32 	%f209, [%rd151+32];
	abs.f32 	%f210, %f209;
	max.f32 	%f357, %f210, %f208;
	add.s32 	%r204, %r204, 16;
	add.s32 	%r203, %r203, 16;
	add.s64 	%rd151, %rd151, 64;
	setp.ne.s32 	%p22, %r204, 0;
	@%p22 bra 	$L__BB0_30;
	add.s32 	%r206, %r203, 1;
$L__BB0_32:
	setp.eq.s32 	%p23, %r48, 0;
	@%p23 bra 	$L__BB0_41;
	and.b32  	%r56, %r47, 7;
	setp.lt.u32 	%p24, %r48, 8;
	@%p24 bra 	$L__BB0_35;
	mul.wide.u32 	%rd133, %r206, 4;
	add.s64 	%rd134, %rd2, %rd133;
	ld.global.f32 	%f212, [%rd134];
	abs.f32 	%f213, %f212;
	max.f32 	%f214, %f213, %f357;
	ld.global.f32 	%f215, [%rd134+4];
	abs.f32 	%f216, %f215;
	max.f32 	%f217, %f216, %f214;
	ld.global.f32 	%f218, [%rd134+8];
	abs.f32 	%f219, %f218;
	max.f32 	%f220, %f219, %f217;
	ld.global.f32 	%f221, [%rd134+12];
	abs.f32 	%f222, %f221;
	max.f32 	%f223, %f222, %f220;
	ld.global.f32 	%f224, [%rd134+16];
	abs.f32 	%f225, %f224;
	max.f32 	%f226, %f225, %f223;
	ld.global.f32 	%f227, [%rd134+20];
	abs.f32 	%f228, %f227;
	max.f32 	%f229, %f228, %f226;
	ld.global.f32 	%f230, [%rd134+24];
	abs.f32 	%f231, %f230;
	max.f32 	%f232, %f231, %f229;
	ld.global.f32 	%f233, [%rd134+28];
	abs.f32 	%f234, %f233;
	max.f32 	%f357, %f234, %f232;
	add.s32 	%r206, %r206, 8;
$L__BB0_35:
	setp.eq.s32 	%p25, %r56, 0;
	@%p25 bra 	$L__BB0_41;
	and.b32  	%r59, %r47, 3;
	setp.lt.u32 	%p26, %r56, 4;
	@%p26 bra 	$L__BB0_38;
	mul.wide.u32 	%rd135, %r206, 4;
	add.s64 	%rd136, %rd2, %rd135;
	ld.global.f32 	%f236, [%rd136];
	abs.f32 	%f237, %f236;
	max.f32 	%f238, %f237, %f357;
	ld.global.f32 	%f239, [%rd136+4];
	abs.f32 	%f240, %f239;
	max.f32 	%f241, %f240, %f238;
	ld.global.f32 	%f242, [%rd136+8];
	abs.f32 	%f243, %f242;
	max.f32 	%f244, %f243, %f241;
	ld.global.f32 	%f245, [%rd136+12];
	abs.f32 	%f246, %f245;
	max.f32 	%f357, %f246, %f244;
	add.s32 	%r206, %r206, 4;
$L__BB0_38:
	setp.eq.s32 	%p27, %r59, 0;
	@%p27 bra 	$L__BB0_41;
	mul.wide.u32 	%rd137, %r206, 4;
	add.s64 	%rd139, %rd137, %rd130;
	add.s64 	%rd152, %rd1, %rd139;
	neg.s32 	%r208, %r59;
$L__BB0_40:
	.pragma "nounroll";
	ld.global.f32 	%f247, [%rd152];
	abs.f32 	%f248, %f247;
	max.f32 	%f357, %f248, %f357;
	add.s64 	%rd152, %rd152, 4;
	add.s32 	%r208, %r208, 1;
	setp.ne.s32 	%p28, %r208, 0;
	@%p28 bra 	$L__BB0_40;
$L__BB0_41:
	setp.lt.s32 	%p29, %r82, 1;
	mov.b32 	%r146, %f357;
	and.b32  	%r147, %r146, -33554432;
	xor.b32  	%r148, %r147, 2122317824;
	mov.b32 	%f29, %r148;
	mul.f32 	%f30, %f357, %f29;
	mov.f32 	%f365, 0f00000000;
	@%p29 bra 	$L__BB0_53;
	and.b32  	%r65, %r82, 7;
	setp.lt.u32 	%p30, %r82, 8;
	mov.f32 	%f365, 0f00000000;
	mov.b32 	%r211, 0;
	mov.u32 	%r214, %r211;
	@%p30 bra 	$L__BB0_45;
	and.b32  	%r214, %r82, 2147483640;
	add.s64 	%rd141, %rd130, %rd1;
	add.s64 	%rd153, %rd141, 16;
	mov.f32 	%f365, 0f00000000;
	mov.b32 	%r211, 0;
	mov.u32 	%r210, %r211;
$L__BB0_44:
	.pragma "nounroll";
	ld.global.f32 	%f253, [%rd153+-16];
	abs.f32 	%f254, %f253;
	mul.f32 	%f255, %f254, %f29;
	setp.neu.f32 	%p31, %f255, %f30;
	setp.ne.s32 	%p32, %r210, %r211;
	or.pred  	%p33, %p31, %p32;
	fma.rn.f32 	%f257, %f255, %f255, %f365;
	selp.f32 	%f258, %f257, %f365, %p33;
	selp.u32 	%r151, 1, 0, %p33;
	add.s32 	%r152, %r211, %r151;
	ld.global.f32 	%f259, [%rd153+-12];
	abs.f32 	%f260, %f259;
	mul.f32 	%f261, %f260, %f29;
	setp.neu.f32 	%p34, %f261, %f30;
	add.s32 	%r153, %r210, 1;
	setp.ne.s32 	%p35, %r153, %r152;
	or.pred  	%p36, %p34, %p35;
	fma.rn.f32 	%f262, %f261, %f261, %f258;
	selp.f32 	%f263, %f262, %f258, %p36;
	selp.u32 	%r154, 1, 0, %p36;
	add.s32 	%r155, %r152, %r154;
	ld.global.f32 	%f264, [%rd153+-8];
	abs.f32 	%f265, %f264;
	mul.f32 	%f266, %f265, %f29;
	setp.neu.f32 	%p38, %f266, %f30;
	add.s32 	%r156, %r210, 2;
	setp.ne.s32 	%p39, %r156, %r155;
	or.pred  	%p40, %p38, %p39;
	fma.rn.f32 	%f268, %f266, %f266, %f263;
	selp.f32 	%f269, %f268, %f263, %p40;
	selp.u32 	%r157, 1, 0, %p40;
	add.s32 	%r158, %r155, %r157;
	ld.global.f32 	%f270, [%rd153+-4];
	abs.f32 	%f271, %f270;
	mul.f32 	%f272, %f271, %f29;
	setp.neu.f32 	%p41, %f272, %f30;
	add.s32 	%r159, %r210, 3;
	setp.ne.s32 	%p42, %r159, %r158;
	or.pred  	%p43, %p41, %p42;
	fma.rn.f32 	%f274, %f272, %f272, %f269;
	selp.f32 	%f275, %f274, %f269, %p43;
	selp.u32 	%r160, 1, 0, %p43;
	add.s32 	%r161, %r158, %r160;
	ld.global.f32 	%f276, [%rd153];
	abs.f32 	%f277, %f276;
	mul.f32 	%f278, %f277, %f29;
	setp.neu.f32 	%p44, %f278, %f30;
	add.s32 	%r162, %r210, 4;
	setp.ne.s32 	%p45, %r162, %r161;
	or.pred  	%p46, %p44, %p45;
	fma.rn.f32 	%f280, %f278, %f278, %f275;
	selp.f32 	%f281, %f280, %f275, %p46;
	selp.u32 	%r163, 1, 0, %p46;
	add.s32 	%r164, %r161, %r163;
	ld.global.f32 	%f282, [%rd153+4];
	abs.f32 	%f283, %f282;
	mul.f32 	%f284, %f283, %f29;
	setp.neu.f32 	%p47, %f284, %f30;
	add.s32 	%r165, %r210, 5;
	setp.ne.s32 	%p48, %r165, %r164;
	or.pred  	%p49, %p47, %p48;
	fma.rn.f32 	%f286, %f284, %f284, %f281;
	selp.f32 	%f287, %f286, %f281, %p49;
	selp.u32 	%r166, 1, 0, %p49;
	add.s32 	%r167, %r164, %r166;
	ld.global.f32 	%f288, [%rd153+8];
	abs.f32 	%f289, %f288;
	mul.f32 	%f290, %f289, %f29;
	setp.neu.f32 	%p50, %f290, %f30;
	add.s32 	%r168, %r210, 6;
	setp.ne.s32 	%p51, %r168, %r167;
	or.pred  	%p52, %p50, %p51;
	fma.rn.f32 	%f292, %f290, %f290, %f287;
	selp.f32 	%f293, %f292, %f287, %p52;
	selp.u32 	%r169, 1, 0, %p52;
	add.s32 	%r170, %r167, %r169;
	ld.global.f32 	%f294, [%rd153+12];
	abs.f32 	%f295, %f294;
	mul.f32 	%f296, %f295, %f29;
	setp.neu.f32 	%p53, %f296, %f30;
	add.s32 	%r171, %r210, 7;
	setp.ne.s32 	%p54, %r171, %r170;
	or.pred  	%p55, %p53, %p54;
	fma.rn.f32 	%f297, %f296, %f296, %f293;
	selp.f32 	%f365, %f297, %f293, %p55;
	selp.u32 	%r172, 1, 0, %p55;
	add.s32 	%r211, %r170, %r172;
	add.s64 	%rd153, %rd153, 32;
	add.s32 	%r210, %r210, 8;
	setp.ne.s32 	%p56, %r210, %r214;
	@%p56 bra 	$L__BB0_44;
$L__BB0_45:
	setp.eq.s32 	%p57, %r65, 0;
	@%p57 bra 	$L__BB0_53;
	and.b32  	%r73, %r82, 3;
	setp.lt.u32 	%p58, %r65, 4;
	@%p58 bra 	$L__BB0_48;
	mul.wide.u32 	%rd142, %r214, 4;
	add.s64 	%rd143, %rd2, %rd142;
	ld.global.f32 	%f299, [%rd143];
	abs.f32 	%f300, %f299;
	mul.f32 	%f301, %f300, %f29;
	setp.neu.f32 	%p59, %f301, %f30;
	setp.ne.s32 	%p60, %r214, %r211;
	or.pred  	%p61, %p59, %p60;
	fma.rn.f32 	%f303, %f301, %f301, %f365;
	selp.f32 	%f304, %f303, %f365, %p61;
	selp.u32 	%r174, 1, 0, %p61;
	add.s32 	%r175, %r211, %r174;
	add.s32 	%r176, %r214, 1;
	ld.global.f32 	%f305, [%rd143+4];
	abs.f32 	%f306, %f305;
	mul.f32 	%f307, %f306, %f29;
	setp.neu.f32 	%p62, %f307, %f30;
	setp.ne.s32 	%p63, %r176, %r175;
	or.pred  	%p64, %p62, %p63;
	fma.rn.f32 	%f308, %f307, %f307, %f304;
	selp.f32 	%f309, %f308, %f304, %p64;
	selp.u32 	%r177, 1, 0, %p64;
	add.s32 	%r178, %r175, %r177;
	add.s32 	%r179, %r214, 2;
	ld.global.f32 	%f310, [%rd143+8];
	abs.f32 	%f311, %f310;
	mul.f32 	%f312, %f311, %f29;
	setp.neu.f32 	%p66, %f312, %f30;
	setp.ne.s32 	%p67, %r179, %r178;
	or.pred  	%p68, %p66, %p67;
	fma.rn.f32 	%f314, %f312, %f312, %f309;
	selp.f32 	%f315, %f314, %f309, %p68;
	selp.u32 	%r180, 1, 0, %p68;
	add.s32 	%r181, %r178, %r180;
	add.s32 	%r182, %r214, 3;
	ld.global.f32 	%f316, [%rd143+12];
	abs.f32 	%f317, %f316;
	mul.f32 	%f318, %f317, %f29;
	setp.neu.f32 	%p69, %f318, %f30;
	setp.ne.s32 	%p70, %r182, %r181;
	or.pred  	%p71, %p69, %p70;
	fma.rn.f32 	%f319, %f318, %f318, %f315;
	selp.f32 	%f365, %f319, %f315, %p71;
	selp.u32 	%r183, 1, 0, %p71;
	add.s32 	%r211, %r181, %r183;
	add.s32 	%r214, %r214, 4;
$L__BB0_48:
	setp.eq.s32 	%p72, %r73, 0;
	@%p72 bra 	$L__BB0_53;
	setp.eq.s32 	%p73, %r73, 1;
	@%p73 bra 	$L__BB0_51;
	mul.wide.u32 	%rd144, %r214, 4;
	add.s64 	%rd145, %rd2, %rd144;
	ld.global.f32 	%f321, [%rd145];
	abs.f32 	%f322, %f321;
	mul.f32 	%f323, %f322, %f29;
	setp.neu.f32 	%p74, %f323, %f30;
	setp.ne.s32 	%p75, %r214, %r211;
	or.pred  	%p76, %p74, %p75;
	fma.rn.f32 	%f325, %f323, %f323, %f365;
	selp.f32 	%f326, %f325, %f365, %p76;
	selp.u32 	%r184, 1, 0, %p76;
	add.s32 	%r185, %r211, %r184;
	add.s32 	%r186, %r214, 1;
	ld.global.f32 	%f327, [%rd145+4];
	abs.f32 	%f328, %f327;
	mul.f32 	%f329, %f328, %f29;
	setp.neu.f32 	%p77, %f329, %f30;
	setp.ne.s32 	%p78, %r186, %r185;
	or.pred  	%p79, %p77, %p78;
	fma.rn.f32 	%f330, %f329, %f329, %f326;
	selp.f32 	%f365, %f330, %f326, %p79;
	selp.u32 	%r187, 1, 0, %p79;
	add.s32 	%r211, %r185, %r187;
	add.s32 	%r214, %r214, 2;
$L__BB0_51:
	and.b32  	%r188, %r82, 1;
	setp.eq.b32 	%p80, %r188, 1;
	not.pred 	%p81, %p80;
	@%p81 bra 	$L__BB0_53;
	mul.wide.u32 	%rd146, %r214, 4;
	add.s64 	%rd147, %rd2, %rd146;
	ld.global.f32 	%f331, [%rd147];
	abs.f32 	%f332, %f331;
	mul.f32 	%f333, %f332, %f29;
	setp.neu.f32 	%p82, %f333, %f30;
	setp.ne.s32 	%p83, %r214, %r211;
	fma.rn.f32 	%f334, %f333, %f333, %f365;
	selp.f32 	%f335, %f334, %f365, %p83;
	selp.f32 	%f365, %f334, %f335, %p82;
$L__BB0_53:
	fma.rn.f32 	%f336, %f30, %f30, %f365;
	rsqrt.approx.f32 	%f337, %f336;
	mul.f32 	%f338, %f337, %f29;
	setp.eq.f32 	%p84, %f357, 0f7F800000;
	selp.f32 	%f339, 0f00000000, %f338, %p84;
	cvta.to.global.u64 	%rd148, %rd12;
	mul.wide.u32 	%rd149, %r45, 4;
	add.s64 	%rd150, %rd148, %rd149;
	st.global.f32 	[%rd150], %f339;
$L__BB0_54:
	ret;

}
	// .globl	_Z8cuda_corPfS_iii
.visible .entry _Z8cuda_corPfS_iii(
	.param .u64 .ptr .align 1 _Z8cuda_corPfS_iii_param_0,
	.param .u64 .ptr .align 1 _Z8cuda_corPfS_iii_param_1,
	.param .u32 _Z8cuda_corPfS_iii_param_2,
	.param .u32 _Z8cuda_corPfS_iii_param_3,
	.param .u32 _Z8cuda_corPfS_iii_param_4
)
{
	.reg .pred 	%p<16>;
	.reg .b32 	%r<38>;
	.reg .b32 	%f<90>;
	.reg .b64 	%rd<22>;

	ld.param.u64 	%rd4, [_Z8cuda_corPfS_iii_param_0];
	ld.param.u64 	%rd3, [_Z8cuda_corPfS_iii_param_1];
	ld.param.u32 	%r24, [_Z8cuda_corPfS_iii_param_3];
	ld.param.u32 	%r25, [_Z8cuda_corPfS_iii_param_4];
	cvta.to.global.u64 	%rd1, %rd4;
	mov.u32 	%r1, %tid.x;
	setp.ge.u32 	%p1, %r1, %r24;
	mov.u32 	%r2, %ctaid.x;
	setp.eq.s32 	%p2, %r2, %r25;
	or.pred  	%p3, %p1, %p2;
	@%p3 bra 	$L__BB1_2;
	mad.lo.s32 	%r26, %r24, %r2, %r1;
	mad.lo.s32 	%r27, %r25, %r24, %r1;
	mul.wide.s32 	%rd5, %r27, 4;
	add.s64 	%rd6, %rd1, %rd5;
	ld.global.f32 	%f14, [%rd6];
	mul.wide.s32 	%rd7, %r26, 4;
	add.s64 	%rd8, %rd1, %rd7;
	ld.global.f32 	%f15, [%rd8];
	mul.f32 	%f16, %f14, %f15;
	st.global.f32 	[%rd8], %f16;
$L__BB1_2:
	setp.eq.s32 	%p4, %r2, %r25;
	bar.sync 	0;
	setp.ne.s32 	%p5, %r1, 0;
	or.pred  	%p6, %p5, %p4;
	@%p6 bra 	$L__BB1_17;
	setp.lt.s32 	%p7, %r24, 1;
	mov.f32 	%f89, 0f00000000;
	@%p7 bra 	$L__BB1_16;
	mul.lo.s32 	%r3, %r24, %r2;
	and.b32  	%r4, %r24, 15;
	setp.lt.u32 	%p8, %r24, 16;
	mov.b32 	%r34, 0;
	mov.f32 	%f89, 0f00000000;
	@%p8 bra 	$L__BB1_7;
	and.b32  	%r34, %r24, 2147483632;
	neg.s32 	%r32, %r34;
	add.s64 	%rd2, %rd1, 32;
	mov.f32 	%f89, 0f00000000;
	mov.u32 	%r31, %r3;
$L__BB1_6:
	.pragma "nounroll";
	mul.wide.s32 	%rd9, %r31, 4;
	add.s64 	%rd10, %rd2, %rd9;
	ld.global.f32 	%f21, [%rd10+-32];
	add.f32 	%f22, %f89, %f21;
	ld.global.f32 	%f23, [%rd10+-28];
	add.f32 	%f24, %f22, %f23;
	ld.global.f32 	%f25, [%rd10+-24];
	add.f32 	%f26, %f24, %f25;
	ld.global.f32 	%f27, [%rd10+-20];
	add.f32 	%f28, %f26, %f27;
	ld.global.f32 	%f29, [%rd10+-16];
	add.f32 	%f30, %f28, %f29;
	ld.global.f32 	%f31, [%rd10+-12];
	add.f32 	%f32, %f30, %f31;
	ld.global.f32 	%f33, [%rd10+-8];
	add.f32 	%f34, %f32, %f33;
	ld.global.f32 	%f35, [%rd10+-4];
	add.f32 	%f36, %f34, %f35;
	ld.global.f32 	%f37, [%rd10];
	add.f32 	%f38, %f36, %f37;
	ld.global.f32 	%f39, [%rd10+4];
	add.f32 	%f40, %f38, %f39;
	ld.global.f32 	%f41, [%rd10+8];
	add.f32 	%f42, %f40, %f41;
	ld.global.f32 	%f43, [%rd10+12];
	add.f32 	%f44, %f42, %f43;
	ld.global.f32 	%f45, [%rd10+16];
	add.f32 	%f46, %f44, %f45;
	ld.global.f32 	%f47, [%rd10+20];
	add.f32 	%f48, %f46, %f47;
	ld.global.f32 	%f49, [%rd10+24];
	add.f32 	%f50, %f48, %f49;
	ld.global.f32 	%f51, [%rd10+28];
	add.f32 	%f89, %f50, %f51;
	add.s32 	%r32, %r32, 16;
	add.s32 	%r31, %r31, 16;
	setp.ne.s32 	%p9, %r32, 0;
	@%p9 bra 	$L__BB1_6;
$L__BB1_7:
	setp.eq.s32 	%p10, %r4, 0;
	@%p10 bra 	$L__BB1_16;
	and.b32  	%r12, %r24, 7;
	setp.lt.u32 	%p11, %r4, 8;
	@%p11 bra 	$L__BB1_10;
	add.s32 	%r29, %r34, %r3;
	mul.wide.s32 	%rd11, %r29, 4;
	add.s64 	%rd12, %rd1, %rd11;
	ld.global.f32 	%f53, [%rd12];
	add.f32 	%f54, %f89, %f53;
	ld.global.f32 	%f55, [%rd12+4];
	add.f32 	%f56, %f54, %f55;
	ld.global.f32 	%f57, [%rd12+8];
	add.f32 	%f58, %f56, %f57;
	ld.global.f32 	%f59, [%rd12+12];
	add.f32 	%f60, %f58, %f59;
	ld.global.f32 	%f61, [%rd12+16];
	add.f32 	%f62, %f60, %f61;
	ld.global.f32 	%f63, [%rd12+20];
	add.f32 	%f64, %f62, %f63;
	ld.global.f32 	%f65, [%rd12+24];
	add.f32 	%f66, %f64, %f65;
	ld.global.f32 	%f67, [%rd12+28];
	add.f32 	%f89, %f66, %f67;
	add.s32 	%r34, %r34, 8;
$L__BB1_10:
	setp.eq.s32 	%p12, %r12, 0;
	@%p12 bra 	$L__BB1_16;
	and.b32  	%r15, %r24, 3;
	setp.lt.u32 	%p13, %r12, 4;
	@%p13 bra 	$L__BB1_13;
	add.s32 	%r30, %r34, %r3;
	mul.wide.s32 	%rd13, %r30, 4;
	add.s64 	%rd14, %rd1, %rd13;
	ld.global.f32 	%f69, [%rd14];
	add.f32 	%f70, %f89, %f69;
	ld.global.f32 	%f71, [%rd14+4];
	add.f32 	%f72, %f70, %f71;
	ld.global.f32 	%f73, [%rd14+8];
	add.f32 	%f74, %f72, %f73;
	ld.global.f32 	%f75, [%rd14+12];
	add.f32 	%f89, %f74, %f75;
	add.s32 	%r34, %r34, 4;
$L__BB1_13:
	setp.eq.s32 	%p14, %r15, 0;
	@%p14 bra 	$L__BB1_16;
	add.s32 	%r37, %r34, %r3;
	neg.s32 	%r36, %r15;
$L__BB1_15:
	.pragma "nounroll";
	mul.wide.s32 	%rd15, %r37, 4;
	add.s64 	%rd16, %rd1, %rd15;
	ld.global.f32 	%f76, [%rd16];
	add.f32 	%f89, %f89, %f76;
	add.s32 	%r37, %r37, 1;
	add.s32 	%r36, %r36, 1;
	setp.ne.s32 	%p15, %r36, 0;
	@%p15 bra 	$L__BB1_15;
$L__BB1_16:
	cvta.to.global.u64 	%rd17, %rd3;
	mul.wide.s32 	%rd18, %r25, 4;
	add.s64 	%rd19, %rd17, %rd18;
	ld.global.f32 	%f77, [%rd19];
	mul.f32 	%f78, %f89, %f77;
	mul.wide.u32 	%rd20, %r2, 4;
	add.s64 	%rd21, %rd17, %rd20;
	ld.global.f32 	%f79, [%rd21];
	mul.f32 	%f80, %f79, %f78;
	st.global.f32 	[%rd21], %f80;
$L__BB1_17:
	ret;

}
	// .globl	_Z14cuda_calc_kernPfiff
.visible .entry _Z14cuda_calc_kernPfiff(
	.param .u64 .ptr .align 1 _Z14cuda_calc_kernPfiff_param_0,
	.param .u32 _Z14cuda_calc_kernPfiff_param_1,
	.param .f32 _Z14cuda_calc_kernPfiff_param_2,
	.param .f32 _Z14cuda_calc_kernPfiff_param_3
)
{
	.reg .pred 	%p<16>;
	.reg .b32 	%r<39>;
	.reg .b32 	%f<96>;
	.reg .b64 	%rd<18>;
	.reg .b64 	%fd<30>;
	// demoted variable
	.shared .align 4 .f32 _ZZ14cuda_calc_kernPfiffE5scale;
	ld.param.u64 	%rd9, [_Z14cuda_calc_kernPfiff_param_0];
	ld.param.u32 	%r20, [_Z14cuda_calc_kernPfiff_param_1];
	ld.param.f32 	%f15, [_Z14cuda_calc_kernPfiff_param_2];
	ld.param.f32 	%f16, [_Z14cuda_calc_kernPfiff_param_3];
	cvta.to.global.u64 	%rd1, %rd9;
	mov.u32 	%r1, %tid.x;
	setp.ge.u32 	%p1, %r1, %r20;
	mul.wide.u32 	%rd10, %r1, 4;
	add.s64 	%rd2, %rd1, %rd10;
	@%p1 bra 	$L__BB2_5;
	cvt.rn.f32.u32 	%f17, %r1;
	sub.f32 	%f18, %f17, %f15;
	neg.f32 	%f19, %f18;
	mul.f32 	%f20, %f18, %f19;
	cvt.f64.f32 	%fd6, %f20;
	cvt.f64.f32 	%fd7, %f16;
	add.f64 	%fd8, %fd7, %fd7;
	mul.f64 	%fd9, %fd8, %fd7;
	div.rn.f64 	%fd1, %fd6, %fd9;
	fma.rn.f64 	%fd10, %fd1, 0d3FF71547652B82FE, 0d4338000000000000;
	{
	.reg .b32 %temp; 
	mov.b64 	{%r2, %temp}, %fd10;
	}
	mov.f64 	%fd11, 0dC338000000000000;
	add.rn.f64 	%fd12, %fd10, %fd11;
	fma.rn.f64 	%fd13, %fd12, 0dBFE62E42FEFA39EF, %fd1;
	fma.rn.f64 	%fd14, %fd12, 0dBC7ABC9E3B39803F, %fd13;
	fma.rn.f64 	%fd15, %fd14, 0d3E5ADE1569CE2BDF, 0d3E928AF3FCA213EA;
	fma.rn.f64 	%fd16, %fd15, %fd14, 0d3EC71DEE62401315;
	fma.rn.f64 	%fd17, %fd16, %fd14, 0d3EFA01997C89EB71;
	fma.rn.f64 	%fd18, %fd17, %fd14, 0d3F2A01A014761F65;
	fma.rn.f64 	%fd19, %fd18, %fd14, 0d3F56C16C1852B7AF;
	fma.rn.f64 	%fd20, %fd19, %fd14, 0d3F81111111122322;
	fma.rn.f64 	%fd21, %fd20, %fd14, 0d3FA55555555502A1;
	fma.rn.f64 	%fd22, %fd21, %fd14, 0d3FC5555555555511;
	fma.rn.f64 	%fd23, %fd22, %fd14, 0d3FE000000000000B;
	fma.rn.f64 	%fd24, %fd23, %fd14, 0d3FF0000000000000;
	fma.rn.f64 	%fd25, %fd24, %fd14, 0d3FF0000000000000;
	{
	.reg .b32 %temp; 
	mov.b64 	{%r3, %temp}, %fd25;
	}
	{
	.reg .b32 %temp; 
	mov.b64 	{%temp, %r4}, %fd25;
	}
	shl.b32 	%r21, %r2, 20;
	add.s32 	%r22, %r21, %r4;
	mov.b64 	%fd29, {%r3, %r22};
	{
	.reg .b32 %temp; 
	mov.b64 	{%temp, %r23}, %fd1;
	}
	mov.b32 	%f21, %r23;
	abs.f32 	%f1, %f21;
	setp.lt.f32 	%p2, %f1, 0f4086232B;
	@%p2 bra 	$L__BB2_4;
	setp.lt.f64 	%p3, %fd1, 0d0000000000000000;
	add.f64 	%fd26, %fd1, 0d7FF0000000000000;
	selp.f64 	%fd29, 0d0000000000000000, %fd26, %p3;
	setp.geu.f32 	%p4, %f1, 0f40874800;
	@%p4 bra 	$L__BB2_4;
	shr.u32 	%r24, %r2, 31;
	add.s32 	%r25, %r2, %r24;
	shr.s32 	%r26, %r25, 1;
	shl.b32 	%r27, %r26, 20;
	add.s32 	%r28, %r4, %r27;
	mov.b64 	%fd27, {%r3, %r28};
	sub.s32 	%r29, %r2, %r26;
	shl.b32 	%r30, %r29, 20;
	add.s32 	%r31, %r30, 1072693248;
	mov.b32 	%r32, 0;
	mov.b64 	%fd28, {%r32, %r31};
	mul.f64 	%fd29, %fd28, %fd27;
$L__BB2_4:
	cvt.rn.f32.f64 	%f22, %fd29;
	st.global.f32 	[%rd2], %f22;
$L__BB2_5:
	bar.sync 	0;
	setp.ne.s32 	%p5, %r1, 0;
	@%p5 bra 	$L__BB2_20;
	setp.lt.s32 	%p6, %r20, 1;
	mov.f32 	%f95, 0f00000000;
	@%p6 bra 	$L__BB2_19;
	and.b32  	%r5, %r20, 15;
	setp.lt.u32 	%p7, %r20, 16;
	mov.b32 	%r36, 0;
	mov.f32 	%f95, 0f00000000;
	@%p7 bra 	$L__BB2_10;
	and.b32  	%r36, %r20, 2147483632;
	neg.s32 	%r34, %r36;
	add.s64 	%rd16, %rd1, 32;
	mov.f32 	%f95, 0f00000000;
$L__BB2_9:
	.pragma "nounroll";
	ld.global.f32 	%f27, [%rd16+-32];
	add.f32 	%f28, %f27, %f95;
	ld.global.f32 	%f29, [%rd16+-28];
	add.f32 	%f30, %f29, %f28;
	ld.global.f32 	%f31, [%rd16+-24];
	add.f32 	%f32, %f31, %f30;
	ld.global.f32 	%f33, [%rd16+-20];
	add.f32 	%f34, %f33, %f32;
	ld.global.f32 	%f35, [%rd16+-16];
	add.f32 	%f36, %f35, %f34;
	ld.global.f32 	%f37, [%rd16+-12];
	add.f32 	%f38, %f37, %f36;
	ld.global.f32 	%f39, [%rd16+-8];
	add.f32 	%f40, %f39, %f38;
	ld.global.f32 	%f41, [%rd16+-4];
	add.f32 	%f42, %f41, %f40;
	ld.global.f32 	%f43, [%rd16];
	add.f32 	%f44, %f43, %f42;
	ld.global.f32 	%f45, [%rd16+4];
	add.f32 	%f46, %f45, %f44;
	ld.global.f32 	%f47, [%rd16+8];
	add.f32 	%f48, %f47, %f46;
	ld.global.f32 	%f49, [%rd16+12];
	add.f32 	%f50, %f49, %f48;
	ld.global.f32 	%f51, [%rd16+16];
	add.f32 	%f52, %f51, %f50;
	ld.global.f32 	%f53, [%rd16+20];
	add.f32 	%f54, %f53, %f52;
	ld.global.f32 	%f55, [%rd16+24];
	add.f32 	%f56, %f55, %f54;
	ld.global.f32 	%f57, [%rd16+28];
	add.f32 	%f95, %f57, %f56;
	add.s32 	%r34, %r34, 16;
	add.s64 	%rd16, %rd16, 64;
	setp.ne.s32 	%p8, %r34, 0;
	@%p8 bra 	$L__BB2_9;
$L__BB2_10:
	setp.eq.s32 	%p9, %r5, 0;
	@%p9 bra 	$L__BB2_19;
	and.b32  	%r11, %r20, 7;
	setp.lt.u32 	%p10, %r5, 8;
	@%p10 bra 	$L__BB2_13;
	mul.wide.u32 	%rd11, %r36, 4;
	add.s64 	%rd12, %rd1, %rd11;
	ld.global.f32 	%f59, [%rd12];
	add.f32 	%f60, %f59, %f95;
	ld.global.f32 	%f61, [%rd12+4];
	add.f32 	%f62, %f61, %f60;
	ld.global.f32 	%f63, [%rd12+8];
	add.f32 	%f64, %f63, %f62;
	ld.global.f32 	%f65, [%rd12+12];
	add.f32 	%f66, %f65, %f64;
	ld.global.f32 	%f67, [%rd12+16];
	add.f32 	%f68, %f67, %f66;
	ld.global.f32 	%f69, [%rd12+20];
	add.f32 	%f70, %f69, %f68;
	ld.global.f32 	%f71, [%rd12+24];
	add.f32 	%f72, %f71, %f70;
	ld.global.f32 	%f73, [%rd12+28];
	add.f32 	%f95, %f73, %f72;
	add.s32 	%r36, %r36, 8;
$L__BB2_13:
	setp.eq.s32 	%p11, %r11, 0;
	@%p11 bra 	$L__BB2_19;
	and.b32  	%r14, %r20, 3;
	setp.lt.u32 	%p12, %r11, 4;
	@%p12 bra 	$L__BB2_16;
	mul.wide.u32 	%rd13, %r36, 4;
	add.s64 	%rd14, %rd1, %rd13;
	ld.global.f32 	%f75, [%rd14];
	add.f32 	%f76, %f75, %f95;
	ld.global.f32 	%f77, [%rd14+4];
	add.f32 	%f78, %f77, %f76;
	ld.global.f32 	%f79, [%rd14+8];
	add.f32 	%f80, %f79, %f78;
	ld.global.f32 	%f81, [%rd14+12];
	add.f32 	%f95, %f81, %f80;
	add.s32 	%r36, %r36, 4;
$L__BB2_16:
	setp.eq.s32 	%p13, %r14, 0;
	@%p13 bra 	$L__BB2_19;
	mul.wide.u32 	%rd15, %r36, 4;
	add.s64 	%rd17, %rd1, %rd15;
	neg.s32 	%r38, %r14;
$L__BB2_18:
	.pragma "nounroll";
	ld.global.f32 	%f82, [%rd17];
	add.f32 	%f95, %f82, %f95;
	add.s64 	%rd17, %rd17, 4;
	add.s32 	%r38, %r38, 1;
	setp.ne.s32 	%p14, %r38, 0;
	@%p14 bra 	$L__BB2_18;
$L__BB2_19:
	rcp.rn.f32 	%f83, %f95;
	st.shared.f32 	[_ZZ14cuda_calc_kernPfiffE5scale], %f83;
$L__BB2_20:
	setp.ge.u32 	%p15, %r1, %r20;
	bar.sync 	0;
	@%p15 bra 	$L__BB2_22;
	ld.shared.f32 	%f84, [_ZZ14cuda_calc_kernPfiffE5scale];
	ld.global.f32 	%f85, [%rd2];
	mul.f32 	%f86, %f84, %f85;
	st.global.f32 	[%rd2], %f86;
$L__BB2_22:
	ret;

}
	// .globl	_Z11cuda_cp_extPfS_iii
.visible .entry _Z11cuda_cp_extPfS_iii(
	.param .u64 .ptr .align 1 _Z11cuda_cp_extPfS_iii_param_0,
	.param .u64 .ptr .align 1 _Z11cuda_cp_extPfS_iii_param_1,
	.param .u32 _Z11cuda_cp_extPfS_iii_param_2,
	.param .u32 _Z11cuda_cp_extPfS_iii_param_3,
	.param .u32 _Z11cuda_cp_extPfS_iii_param_4
)
{
	.reg .pred 	%p<4>;
	.reg .b32 	%r<23>;
	.reg .b32 	%f<4>;
	.reg .b64 	%rd<17>;

	ld.param.u64 	%rd3, [_Z11cuda_cp_extPfS_iii_param_0];
	ld.param.u64 	%rd4, [_Z11cuda_cp_extPfS_iii_param_1];
	ld.param.u32 	%r5, [_Z11cuda_cp_extPfS_iii_param_2];
	ld.param.u32 	%r6, [_Z11cuda_cp_extPfS_iii_param_3];
	ld.param.u32 	%r7, [_Z11cuda_cp_extPfS_iii_param_4];
	cvta.to.global.u64 	%rd1, %rd4;
	cvta.to.global.u64 	%rd2, %rd3;
	mov.u32 	%r8, %tid.x;
	mov.u32 	%r9, %ctaid.y;
	mov.u32 	%r10, %ntid.x;
	mad.lo.s32 	%r1, %r9, %r10, %r8;
	mov.u32 	%r11, %ctaid.x;
	mul.lo.s32 	%r2, %r5, %r11;
	mul.lo.s32 	%r3, %r6, %r11;
	add.s32 	%r12, %r7, -1;
	shr.u32 	%r13, %r12, 31;
	add.s32 	%r14, %r12, %r13;
	shr.s32 	%r4, %r14, 1;
	setp.ge.s32 	%p1, %r1, %r6;
	@%p1 bra 	$L__BB3_6;
	setp.ge.s32 	%p2, %r1, %r4;
	@%p2 bra 	$L__BB3_3;
	mul.wide.s32 	%rd13, %r2, 4;
	add.s64 	%rd14, %rd2, %rd13;
	ld.global.f32 	%f3, [%rd14];
	add.s32 	%r22, %r3, %r1;
	mul.wide.s32 	%rd15, %r22, 4;
	add.s64 	%rd16, %rd1, %rd15;
	st.global.f32 	[%rd16], %f3;
	bra.uni 	$L__BB3_6;
$L__BB3_3:
	add.s32 	%r15, %r4, %r5;
	setp.lt.s32 	%p3, %r1, %r15;
	@%p3 bra 	$L__BB3_5;
	add.s32 	%r16, %r5, %r2;
	add.s32 	%r17, %r16, -1;
	mul.wide.s32 	%rd5, %r17, 4;
	add.s64 	%rd6, %rd2, %rd5;
	ld.global.f32 	%f1, [%rd6];
	add.s32 	%r18, %r3, %r1;
	mul.wide.s32 	%rd7, %r18, 4;
	add.s64 	%rd8, %rd1, %rd7;
	st.global.f32 	[%rd8], %f1;
	bra.uni 	$L__BB3_6;
$L__BB3_5:
	add.s32 	%r19, %r2, %r1;
	sub.s32 	%r20, %r19, %r4;
	mul.wide.s32 	%rd9, %r20, 4;
	add.s64 	%rd10, %rd2, %rd9;
	ld.global.f32 	%f2, [%rd10];
	add.s32 	%r21, %r3, %r1;
	mul.wide.s32 	%rd11, %r21, 4;
	add.s64 	%rd12, %rd1, %rd11;
	st.global.f32 	[%rd12], %f2;
$L__BB3_6:
	ret;

}
	// .globl	_Z14cuda_calc_smthPfS_S_iii
.visible .entry _Z14cuda_calc_smthPfS_S_iii(
	.param .u64 .ptr .align 1 _Z14cuda_calc_smthPfS_S_iii_param_0,
	.param .u64 .ptr .align 1 _Z14cuda_calc_smthPfS_S_iii_param_1,
	.param .u64 .ptr .align 1 _Z14cuda_calc_smthPfS_S_iii_param_2,
	.param .u32 _Z14cuda_calc_smthPfS_S_iii_param_3,
	.param .u32 _Z14cuda_calc_smthPfS_S_iii_param_4,
	.param .u32 _Z14cuda_calc_smthPfS_S_iii_param_5
)
{
	.reg .pred 	%p<11>;
	.reg .b32 	%r<46>;
	.reg .b32 	%f<112>;
	.reg .b64 	%rd<31>;

	ld.param.u64 	%rd11, [_Z14cuda_calc_smthPfS_S_iii_param_0];
	ld.param.u64 	%rd12, [_Z14cuda_calc_smthPfS_S_iii_param_1];
	ld.param.u64 	%rd10, [_Z14cuda_calc_smthPfS_S_iii_param_2];
	ld.param.u32 	%r28, [_Z14cuda_calc_smthPfS_S_iii_param_3];
	ld.param.u32 	%r29, [_Z14cuda_calc_smthPfS_S_iii_param_4];
	ld.param.u32 	%r27, [_Z14cuda_calc_smthPfS_S_iii_param_5];
	cvta.to.global.u64 	%rd1, %rd11;
	cvta.to.global.u64 	%rd2, %rd12;
	mov.u32 	%r1, %tid.x;
	mov.u32 	%r30, %ctaid.y;
	mov.u32 	%r31, %ntid.x;
	mul.lo.s32 	%r2, %r30, %r31;
	add.s32 	%r3, %r2, %r1;
	mov.u32 	%r32, %ctaid.x;
	mul.lo.s32 	%r4, %r28, %r32;
	mul.lo.s32 	%r5, %r29, %r32;
	setp.ge.s32 	%p1, %r3, %r28;
	@%p1 bra 	$L__BB4_15;
	setp.lt.s32 	%p2, %r27, 1;
	mov.f32 	%f111, 0f00000000;
	@%p2 bra 	$L__BB4_14;
	add.s32 	%r6, %r5, %r3;
	and.b32  	%r7, %r27, 15;
	setp.lt.u32 	%p3, %r27, 16;
	mov.b32 	%r42, 0;
	mov.f32 	%f111, 0f00000000;
	@%p3 bra 	$L__BB4_5;
	and.b32  	%r42, %r27, 2147483632;
	neg.s32 	%r40, %r42;
	add.s64 	%rd3, %rd2, 32;
	add.s64 	%rd29, %rd1, 32;
	mov.f32 	%f111, 0f00000000;
	mov.u32 	%r39, %r6;
$L__BB4_4:
	.pragma "nounroll";
	mul.wide.s32 	%rd13, %r39, 4;
	add.s64 	%rd14, %rd3, %rd13;
	ld.global.f32 	%f18, [%rd14+-32];
	ld.global.f32 	%f19, [%rd29+-32];
	fma.rn.f32 	%f20, %f18, %f19, %f111;
	ld.global.f32 	%f21, [%rd14+-28];
	ld.global.f32 	%f22, [%rd29+-28];
	fma.rn.f32 	%f23, %f21, %f22, %f20;
	ld.global.f32 	%f24, [%rd14+-24];
	ld.global.f32 	%f25, [%rd29+-24];
	fma.rn.f32 	%f26, %f24, %f25, %f23;
	ld.global.f32 	%f27, [%rd14+-20];
	ld.global.f32 	%f28, [%rd29+-20];
	fma.rn.f32 	%f29, %f27, %f28, %f26;
	ld.global.f32 	%f30, [%rd14+-16];
	ld.global.f32 	%f31, [%rd29+-16];
	fma.rn.f32 	%f32, %f30, %f31, %f29;
	ld.global.f32 	%f33, [%rd14+-12];
	ld.global.f32 	%f34, [%rd29+-12];
	fma.rn.f32 	%f35, %f33, %f34, %f32;
	ld.global.f32 	%f36, [%rd14+-8];
	ld.global.f32 	%f37, [%rd29+-8];
	fma.rn.f32 	%f38, %f36, %f37, %f35;
	ld.global.f32 	%f39, [%rd14+-4];
	ld.global.f32 	%f40, [%rd29+-4];
	fma.rn.f32 	%f41, %f39, %f40, %f38;
	ld.global.f32 	%f42, [%rd14];
	ld.global.f32 	%f43, [%rd29];
	fma.rn.f32 	%f44, %f42, %f43, %f41;
	ld.global.f32 	%f45, [%rd14+4];
	ld.global.f32 	%f46, [%rd29+4];
	fma.rn.f32 	%f47, %f45, %f46, %f44;
	ld.global.f32 	%f48, [%rd14+8];
	ld.global.f32 	%f49, [%rd29+8];
	fma.rn.f32 	%f50, %f48, %f49, %f47;
	ld.global.f32 	%f51, [%rd14+12];
	ld.global.f32 	%f52, [%rd29+12];
	fma.rn.f32 	%f53, %f51, %f52, %f50;
	ld.global.f32 	%f54, [%rd14+16];
	ld.global.f32 	%f55, [%rd29+16];
	fma.rn.f32 	%f56, %f54, %f55, %f53;
	ld.global.f32 	%f57, [%rd14+20];
	ld.global.f32 	%f58, [%rd29+20];
	fma.rn.f32 	%f59, %f57, %f58, %f56;
	ld.global.f32 	%f60, [%rd14+24];
	ld.global.f32 	%f61, [%rd29+24];
	fma.rn.f32 	%f62, %f60, %f61, %f59;
	ld.global.f32 	%f63, [%rd14+28];
	ld.global.f32 	%f64, [%rd29+28];
	fma.rn.f32 	%f111, %f63, %f64, %f62;
	add.s32 	%r40, %r40, 16;
	add.s32 	%r39, %r39, 16;
	add.s64 	%rd29, %rd29, 64;
	setp.ne.s32 	%p4, %r40, 0;
	@%p4 bra 	$L__BB4_4;
$L__BB4_5:
	setp.eq.s32 	%p5, %r7, 0;
	@%p5 bra 	$L__BB4_14;
	and.b32  	%r15, %r27, 7;
	setp.lt.u32 	%p6, %r7, 8;
	@%p6 bra 	$L__BB4_8;
	add.s32 	%r34, %r6, %r42;
	mul.wide.s32 	%rd15, %r34, 4;
	add.s64 	%rd16, %rd2, %rd15;
	ld.global.f32 	%f66, [%rd16];
	mul.wide.u32 	%rd17, %r42, 4;
	add.s64 	%rd18, %rd1, %rd17;
	ld.global.f32 	%f67, [%rd18];
	fma.rn.f32 	%f68, %f66, %f67, %f111;
	ld.global.f32 	%f69, [%rd16+4];
	ld.global.f32 	%f70, [%rd18+4];
	fma.rn.f32 	%f71, %f69, %f70, %f68;
	ld.global.f32 	%f72, [%rd16+8];
	ld.global.f32 	%f73, [%rd18+8];
	fma.rn.f32 	%f74, %f72, %f73, %f71;
	ld.global.f32 	%f75, [%rd16+12];
	ld.global.f32 	%f76, [%rd18+12];
	fma.rn.f32 	%f77, %f75, %f76, %f74;
	ld.global.f32 	%f78, [%rd16+16];
	ld.global.f32 	%f79, [%rd18+16];
	fma.rn.f32 	%f80, %f78, %f79, %f77;
	ld.global.f32 	%f81, [%rd16+20];
	ld.global.f32 	%f82, [%rd18+20];
	fma.rn.f32 	%f83, %f81, %f82, %f80;
	ld.global.f32 	%f84, [%rd16+24];
	ld.global.f32 	%f85, [%rd18+24];
	fma.rn.f32 	%f86, %f84, %f85, %f83;
	ld.global.f32 	%f87, [%rd16+28];
	ld.global.f32 	%f88, [%rd18+28];
	fma.rn.f32 	%f111, %f87, %f88, %f86;
	add.s32 	%r42, %r42, 8;
$L__BB4_8:
	setp.eq.s32 	%p7, %r15, 0;
	@%p7 bra 	$L__BB4_14;
	and.b32  	%r18, %r27, 3;
	setp.lt.u32 	%p8, %r15, 4;
	@%p8 bra 	$L__BB4_11;
	add.s32 	%r35, %r6, %r42;
	mul.wide.s32 	%rd19, %r35, 4;
	add.s64 	%rd20, %rd2, %rd19;
	ld.global.f32 	%f90, [%rd20];
	mul.wide.u32 	%rd21, %r42, 4;
	add.s64 	%rd22, %rd1, %rd21;
	ld.global.f32 	%f91, [%rd22];
	fma.rn.f32 	%f92, %f90, %f91, %f111;
	ld.global.f32 	%f93, [%rd20+4];
	ld.global.f32 	%f94, [%rd22+4];
	fma.rn.f32 	%f95, %f93, %f94, %f92;
	ld.global.f32 	%f96, [%rd20+8];
	ld.global.f32 	%f97, [%rd22+8];
	fma.rn.f32 	%f98, %f96, %f97, %f95;
	ld.global.f32 	%f99, [%rd20+12];
	ld.global.f32 	%f100, [%rd22+12];
	fma.rn.f32 	%f111, %f99, %f100, %f98;
	add.s32 	%r42, %r42, 4;
$L__BB4_11:
	setp.eq.s32 	%p9, %r18, 0;
	@%p9 bra 	$L__BB4_14;
	mul.wide.u32 	%rd23, %r42, 4;
	add.s64 	%rd30, %rd1, %rd23;
	add.s32 	%r36, %r1, %r42;
	add.s32 	%r37, %r36, %r2;
	add.s32 	%r45, %r37, %r5;
	neg.s32 	%r44, %r18;
$L__BB4_13:
	.pragma "nounroll";
	mul.wide.s32 	%rd24, %r45, 4;
	add.s64 	%rd25, %rd2, %rd24;
	ld.global.f32 	%f101, [%rd25];
	ld.global.f32 	%f102, [%rd30];
	fma.rn.f32 	%f111, %f101, %f102, %f111;
	add.s64 	%rd30, %rd30, 4;
	add.s32 	%r45, %r45, 1;
	add.s32 	%r44, %r44, 1;
	setp.ne.s32 	%p10, %r44, 0;
	@%p10 bra 	$L__BB4_13;
$L__BB4_14:
	add.s32 	%r38, %r4, %r3;
	cvta.to.global.u64 	%rd26, %rd10;
	mul.wide.s32 	%rd27, %r38, 4;
	add.s64 	%rd28, %rd26, %rd27;
	st.global.f32 	[%rd28], %f111;
$L__BB4_15:
	ret;

}


// ===== COMPILED SASS (sm_100) =====

	.target	sm_100

	.elftype	@"ET_EXEC"


//--------------------- .note.nv.tkinfo           --------------------------
	.section	.note.nv.tkinfo,"",@"SHT_NOTE"
	.sectionflags	@"SHF_NOTE_NV_TKINFO"
	.tkinfo
        /*0018*/ 	.word	0x00000002
        /*0030*/ 	.string	""
        /*0030*/ 	.string	"ptxas"
        /*0030*/ 	.string	"Cuda compilation tools, release 13.0, V13.0.88"
        /*0030*/ 	.string	"Build cuda_13.0.r13.0/compiler.36424714_0"
        /*0030*/ 	.string	"-arch sm_100 -m 64 "



//--------------------- .note.nv.cuinfo           --------------------------
	.section	.note.nv.cuinfo,"",@"SHT_NOTE"
	.sectionflags	@"SHF_NOTE_NV_CUINFO"
        /*0018*/ 	.short	0x0002
        /*001a*/ 	.short	0x0064
        /*001c*/ 	.short	0x0082
	.zero		2


//--------------------- .nv.info                  --------------------------
	.section	.nv.info,"",@"SHT_CUDA_INFO"
	.align	4


	//----- nvinfo : EIATTR_REGCOUNT
	.align		4
        /*0000*/ 	.byte	0x04, 0x2f
        /*0002*/ 	.short	(.L_1 - .L_0)
	.align		4
.L_0:
        /*0004*/ 	.word	index@(_Z9cuda_ddotPfS_i)
        /*0008*/ 	.word	0x00000020


	//----- nvinfo : EIATTR_FRAME_SIZE
	.align		4
.L_1:
        /*000c*/ 	.byte	0x04, 0x11
        /*000e*/ 	.short	(.L_3 - .L_2)
	.align		4
.L_2:
        /*0010*/ 	.word	index@($__internal_2_$__cuda_sm3x_div_rn_noftz_f32_slowpath)
        /*0014*/ 	.word	0x00000000


	//----- nvinfo : EIATTR_FRAME_SIZE
	.align		4
.L_3:
        /*0018*/ 	.byte	0x04, 0x11
        /*001a*/ 	.short	(.L_5 - .L_4)
	.align		4
.L_4:
        /*001c*/ 	.word	index@(_Z9cuda_ddotPfS_i)
        /*0020*/ 	.word	0x00000000


	//----- nvinfo : EIATTR_REGCOUNT
	.align		4
.L_5:
        /*0024*/ 	.byte	0x04, 0x2f
        /*0026*/ 	.short	(.L_7 - .L_6)
	.align		4
.L_6:
        /*0028*/ 	.word	index@(_Z8cuda_corPfS_iii)
        /*002c*/ 	.word	0x0000001f


	//----- nvinfo : EIATTR_FRAME_SIZE
	.align		4
.L_7:
        /*0030*/ 	.byte	0x04, 0x11
        /*0032*/ 	.short	(.L_9 - .L_8)
	.align		4
.L_8:
        /*0034*/ 	.word	index@(_Z8cuda_corPfS_iii)
        /*0038*/ 	.word	0x00000000


	//----- nvinfo : EIATTR_REGCOUNT
	.align		4
.L_9:
        /*003c*/ 	.byte	0x04, 0x2f
        /*003e*/ 	.short	(.L_11 - .L_10)
	.align		4
.L_10:
        /*0040*/ 	.word	index@(_Z14cuda_calc_kernPfiff)
        /*0044*/ 	.word	0x0000001f


	//----- nvinfo : EIATTR_FRAME_SIZE
	.align		4
.L_11:
        /*0048*/ 	.byte	0x04, 0x11
        /*004a*/ 	.short	(.L_13 - .L_12)
	.align		4
.L_12:
        /*004c*/ 	.word	index@($__internal_1_$__cuda_sm20_rcp_rn_f32_slowpath)
        /*0050*/ 	.word	0x00000000


	//----- nvinfo : EIATTR_FRAME_SIZE
	.align		4
.L_13:
        /*0054*/ 	.byte	0x04, 0x11
        /*0056*/ 	.short	(.L_15 - .L_14)
	.align		4
.L_14:
        /*0058*/ 	.word	index@($__internal_0_$__cuda_sm20_div_rn_f64_full)
        /*005c*/ 	.word	0x00000000


	//----- nvinfo : EIATTR_FRAME_SIZE
	.align		4
.L_15:
        /*0060*/ 	.byte	0x04, 0x11
        /*0062*/ 	.short	(.L_17 - .L_16)
	.align		4
.L_16:
        /*0064*/ 	.word	index@(_Z14cuda_calc_kernPfiff)
        /*0068*/ 	.word	0x00000000


	//----- nvinfo : EIATTR_REGCOUNT
	.align		4
.L_17:
        /*006c*/ 	.byte	0x04, 0x2f
        /*006e*/ 	.short	(.L_19 - .L_18)
	.align		4
.L_18:
        /*0070*/ 	.word	index@(_Z11cuda_cp_extPfS_iii)
        /*0074*/ 	.word	0x0000000c


	//----- nvinfo : EIATTR_FRAME_SIZE
	.align		4
.L_19:
        /*0078*/ 	.byte	0x04, 0x11
        /*007a*/ 	.short	(.L_21 - .L_20)
	.align		4
.L_20:
        /*007c*/ 	.word	index@(_Z11cuda_cp_extPfS_iii)
        /*0080*/ 	.word	0x00000000


	//----- nvinfo : EIATTR_REGCOUNT
	.align		4
.L_21:
        /*0084*/ 	.byte	0x04, 0x2f
        /*0086*/ 	.short	(.L_23 - .L_22)
	.align		4
.L_22:
        /*0088*/ 	.word	index@(_Z14cuda_calc_smthPfS_S_iii)
        /*008c*/ 	.word	0x0000001e


	//----- nvinfo : EIATTR_FRAME_SIZE
	.align		4
.L_23:
        /*0090*/ 	.byte	0x04, 0x11
        /*0092*/ 	.short	(.L_25 - .L_24)
	.align		4
.L_24:
        /*0094*/ 	.word	index@(_Z14cuda_calc_smthPfS_S_iii)
        /*0098*/ 	.word	0x00000000


	//----- nvinfo : EIATTR_MIN_STACK_SIZE
	.align		4
.L_25:
        /*009c*/ 	.byte	0x04, 0x12
        /*009e*/ 	.short	(.L_27 - .L_26)
	.align		4
.L_26:
        /*00a0*/ 	.word	index@(_Z14cuda_calc_smthPfS_S_iii)
        /*00a4*/ 	.word	0x00000000


	//----- nvinfo : EIATTR_MIN_STACK_SIZE
	.align		4
.L_27:
        /*00a8*/ 	.byte	0x04, 0x12
        /*00aa*/ 	.short	(.L_29 - .L_28)
	.align		4
.L_28:
        /*00ac*/ 	.word	index@(_Z11cuda_cp_extPfS_iii)
        /*00b0*/ 	.word	0x00000000


	//----- nvinfo : EIATTR_MIN_STACK_SIZE
	.align		4
.L_29:
        /*00b4*/ 	.byte	0x04, 0x12
        /*00b6*/ 	.short	(.L_31 - .L_30)
	.align		4
.L_30:
        /*00b8*/ 	.word	index@(_Z14cuda_calc_kernPfiff)
        /*00bc*/ 	.word	0x00000000


	//----- nvinfo : EIATTR_MIN_STACK_SIZE
	.align		4
.L_31:
        /*00c0*/ 	.byte	0x04, 0x12
        /*00c2*/ 	.short	(.L_33 - .L_32)
	.align		4
.L_32:
        /*00c4*/ 	.word	index@(_Z8cuda_corPfS_iii)
        /*00c8*/ 	.word	0x00000000


	//----- nvinfo : EIATTR_MIN_STACK_SIZE
	.align		4
.L_33:
        /*00cc*/ 	.byte	0x04, 0x12
        /*00ce*/ 	.short	(.L_35 - .L_34)
	.align		4
.L_34:
        /*00d0*/ 	.word	index@(_Z9cuda_ddotPfS_i)
        /*00d4*/ 	.word	0x00000000
.L_35:


//--------------------- .nv.compat                --------------------------
	.section	.nv.compat,"",@"SHT_CUDA_COMPAT_INFO"
	.align	4
        /*0000*/ 	.byte	0x02, 0x09, 0x00, 0x00, 0x02, 0x02, 0x01, 0x00, 0x02, 0x05, 0x05, 0x00, 0x03, 0x07, 0x01, 0x01
        /*0010*/ 	.byte	0x02, 0x03, 0x00, 0x00, 0x02, 0x06, 0x01, 0x00, 0x04, 0x0b, 0x08, 0x00, 0x01, 0x00, 0x00, 0x00
        /*0020*/ 	.byte	0x00, 0x00, 0x00, 0x00


//--------------------- .nv.info._Z14cuda_calc_smthPfS_S_iii --------------------------
	.section	.nv.info._Z14cuda_calc_smthPfS_S_iii,"",@"SHT_CUDA_INFO"
	.sectionflags	@""
	.align	4


	//----- nvinfo : EIATTR_CUDA_API_VERSION
	.align		4
        /*0000*/ 	.byte	0x04, 0x37
        /*0002*/ 	.short	(.L_37 - .L_36)
.L_36:
        /*0004*/ 	.word	0x00000082


	//----- nvinfo : EIATTR_KPARAM_INFO
	.align		4
.L_37:
        /*0008*/ 	.byte	0x04, 0x17
        /*000a*/ 	.short	(.L_39 - .L_38)
.L_38:
        /*000c*/ 	.word	0x00000000
        /*0010*/ 	.short	0x0005
        /*0012*/ 	.short	0x0020
        /*0014*/ 	.byte	0x00, 0xf0, 0x11, 0x00


	//----- nvinfo : EIATTR_KPARAM_INFO
	.align		4
.L_39:
        /*0018*/ 	.byte	0x04, 0x17
        /*001a*/ 	.short	(.L_41 - .L_40)
.L_40:
        /*001c*/ 	.word	0x00000000
        /*0020*/ 	.short	0x0004
        /*0022*/ 	.short	0x001c
        /*0024*/ 	.byte	0x00, 0xf0, 0x11, 0x00


	//----- nvinfo : EIATTR_KPARAM_INFO
	.align		4
.L_41:
        /*0028*/ 	.byte	0x04, 0x17
        /*002a*/ 	.short	(.L_43 - .L_42)
.L_42:
        /*002c*/ 	.word	0x00000000
        /*0030*/ 	.short	0x0003
        /*0032*/ 	.short	0x0018
        /*0034*/ 	.byte	0x00, 0xf0, 0x11, 0x00


	//----- nvinfo : EIATTR_KPARAM_INFO
	.align		4
.L_43:
        /*0038*/ 	.byte	0x04, 0x17
        /*003a*/ 	.short	(.L_45 - .L_44)
.L_44:
        /*003c*/ 	.word	0x00000000
        /*0040*/ 	.short	0x0002
        /*0042*/ 	.short	0x0010
        /*0044*/ 	.byte	0x00, 0xf5, 0x21, 0x00


	//----- nvinfo : EIATTR_KPARAM_INFO
	.align		4
.L_45:
        /*0048*/ 	.byte	0x04, 0x17
        /*004a*/ 	.short	(.L_47 - .L_46)
.L_46:
        /*004c*/ 	.word	0x00000000
        /*0050*/ 	.short	0x0001
        /*0052*/ 	.short	0x0008
        /*0054*/ 	.byte	0x00, 0xf5, 0x21, 0x00


	//----- nvinfo : EIATTR_KPARAM_INFO
	.align		4
.L_47:
        /*0058*/ 	.byte	0x04, 0x17
        /*005a*/ 	.short	(.L_49 - .L_48)
.L_48:
        /*005c*/ 	.word	0x00000000
        /*0060*/ 	.short	0x0000
        /*0062*/ 	.short	0x0000
        /*0064*/ 	.byte	0x00, 0xf5, 0x21, 0x00


	//----- nvinfo : EIATTR_SPARSE_MMA_MASK
	.align		4
.L_49:
        /*0068*/ 	.byte	0x03, 0x50
        /*006a*/ 	.short	0x0000


	//----- nvinfo : EIATTR_MAXREG_COUNT
	.align		4
        /*006c*/ 	.byte	0x03, 0x1b
        /*006e*/ 	.short	0x00ff


	//----- nvinfo : EIATTR_MERCURY_ISA_VERSION
	.align		4
        /*0070*/ 	.byte	0x03, 0x5f
        /*0072*/ 	.short	0x0101


	//----- nvinfo : EIATTR_VRC_CTA_INIT_COUNT
	.align		4
        /*0074*/ 	.byte	0x02, 0x4a
	.zero		1
	.zero		1


	//----- nvinfo : EIATTR_EXIT_INSTR_OFFSETS
	.align		4
        /*0078*/ 	.byte	0x04, 0x1c
        /*007a*/ 	.short	(.L_51 - .L_50)


	//   ....[0]....
.L_50:
        /*007c*/ 	.word	0x00000080


	//   ....[1]....
        /*0080*/ 	.word	0x00000ad0


	//----- nvinfo : EIATTR_CBANK_PARAM_SIZE
	.align		4
.L_51:
        /*0084*/ 	.byte	0x03, 0x19
        /*0086*/ 	.short	0x0024


	//----- nvinfo : EIATTR_PARAM_CBANK
	.align		4
        /*0088*/ 	.byte	0x04, 0x0a
        /*008a*/ 	.short	(.L_53 - .L_52)
	.align		4
.L_52:
        /*008c*/ 	.word	index@(.nv.constant0._Z14cuda_calc_smthPfS_S_iii)
        /*0090*/ 	.short	0x0380
        /*0092*/ 	.short	0x0024


	//----- nvinfo : EIATTR_SW_WAR
	.align		4
.L_53:
        /*0094*/ 	.byte	0x04, 0x36
        /*0096*/ 	.short	(.L_55 - .L_54)
.L_54:
        /*0098*/ 	.word	0x00000008
.L_55:


//--------------------- .nv.info._Z11cuda_cp_extPfS_iii --------------------------
	.section	.nv.info._Z11cuda_cp_extPfS_iii,"",@"SHT_CUDA_INFO"
	.sectionflags	@""
	.align	4


	//----- nvinfo : EIATTR_CUDA_API_VERSION
	.align		4
        /*0000*/ 	.byte	0x04, 0x37
        /*0002*/ 	.short	(.L_57 - .L_56)
.L_56:
        /*0004*/ 	.word	0x00000082


	//----- nvinfo : EIATTR_KPARAM_INFO
	.align		4
.L_57:
        /*0008*/ 	.byte	0x04, 0x17
        /*000a*/ 	.short	(.L_59 - .L_58)
.L_58:
        /*000c*/ 	.word	0x00000000
        /*0010*/ 	.short	0x0004
        /*0012*/ 	.short	0x0018
        /*0014*/ 	.byte	0x00, 0xf0, 0x11, 0x00


	//----- nvinfo : EIATTR_KPARAM_INFO
	.align		4
.L_59:
        /*0018*/ 	.byte	0x04, 0x17
        /*001a*/ 	.short	(.L_61 - .L_60)
.L_60:
        /*001c*/ 	.word	0x00000000
        /*0020*/ 	.short	0x0003
        /*0022*/ 	.short	0x0014
        /*0024*/ 	.byte	0x00, 0xf0, 0x11, 0x00


	//----- nvinfo : EIATTR_KPARAM_INFO
	.align		4
.L_61:
        /*0028*/ 	.byte	0x04, 0x17
        /*002a*/ 	.short	(.L_63 - .L_62)
.L_62:
        /*002c*/ 	.word	0x00000000
        /*0030*/ 	.short	0x0002
        /*0032*/ 	.short	0x0010
        /*0034*/ 	.byte	0x00, 0xf0, 0x11, 0x00


	//----- nvinfo : EIATTR_KPARAM_INFO
	.align		4
.L_63:
        /*0038*/ 	.byte	0x04, 0x17
        /*003a*/ 	.short	(.L_65 - .L_64)
.L_64:
        /*003c*/ 	.word	0x00000000
        /*0040*/ 	.short	0x0001
        /*0042*/ 	.short	0x0008
        /*0044*/ 	.byte	0x00, 0xf5, 0x21, 0x00


	//----- nvinfo : EIATTR_KPARAM_INFO
	.align		4
.L_65:
        /*0048*/ 	.byte	0x04, 0x17
        /*004a*/ 	.short	(.L_67 - .L_66)
.L_66:
        /*004c*/ 	.word	0x00000000
        /*0050*/ 	.short	0x0000
        /*0052*/ 	.short	0x0000
        /*0054*/ 	.byte	0x00, 0xf5, 0x21, 0x00


	//----- nvinfo : EIATTR_SPARSE_MMA_MASK
	.align		4
.L_67:
        /*0058*/ 	.byte	0x03, 0x50
        /*005a*/ 	.short	0x0000


	//----- nvinfo : EIATTR_MAXREG_COUNT
	.align		4
        /*005c*/ 	.byte	0x03, 0x1b
        /*005e*/ 	.short	0x00ff


	//----- nvinfo : EIATTR_MERCURY_ISA_VERSION
	.align		4
        /*0060*/ 	.byte	0x03, 0x5f
        /*0062*/ 	.short	0x0101


	//----- nvinfo : EIATTR_VRC_CTA_INIT_COUNT
	.align		4
        /*0064*/ 	.byte	0x02, 0x4a
	.zero		1
	.zero		1


	//----- nvinfo : EIATTR_EXIT_INSTR_OFFSETS
	.align		4
        /*0068*/ 	.byte	0x04, 0x1c
        /*006a*/ 	.short	(.L_69 - .L_68)


	//   ....[0]....
.L_68:
        /*006c*/ 	.word	0x000000a0


	//   ....[1]....
        /*0070*/ 	.word	0x00000180


	//   ....[2]....
        /*0074*/ 	.word	0x00000240


	//   ....[3]....
        /*0078*/ 	.word	0x000002d0


	//----- nvinfo : EIATTR_CRS_STACK_SIZE
	.align		4
.L_69:
        /*007c*/ 	.byte	0x04, 0x1e
        /*007e*/ 	.short	(.L_71 - .L_70)
.L_70:
        /*0080*/ 	.word	0x00000000


	//----- nvinfo : EIATTR_CBANK_PARAM_SIZE
	.align		4
.L_71:
        /*0084*/ 	.byte	0x03, 0x19
        /*0086*/ 	.short	0x001c


	//----- nvinfo : EIATTR_PARAM_CBANK
	.align		4
        /*0088*/ 	.byte	0x04, 0x0a
        /*008a*/ 	.short	(.L_73 - .L_72)
	.align		4
.L_72:
        /*008c*/ 	.word	index@(.nv.constant0._Z11cuda_cp_extPfS_iii)
        /*0090*/ 	.short	0x0380
        /*0092*/ 	.short	0x001c


	//----- nvinfo : EIATTR_SW_WAR
	.align		4
.L_73:
        /*0094*/ 	.byte	0x04, 0x36
        /*0096*/ 	.short	(.L_75 - .L_74)
.L_74:
        /*0098*/ 	.word	0x00000008
.L_75:


//--------------------- .nv.info._Z14cuda_calc_kernPfiff --------------------------
	.section	.nv.info._Z14cuda_calc_kernPfiff,"",@"SHT_CUDA_INFO"
	.sectionflags	@""
	.align	4


	//----- nvinfo : EIATTR_CUDA_API_VERSION
	.align		4
        /*0000*/ 	.byte	0x04, 0x37
        /*0002*/ 	.short	(.L_77 - .L_76)
.L_76:
        /*0004*/ 	.word	0x00000082


	//----- nvinfo : EIATTR_KPARAM_INFO
	.align		4
.L_77:
        /*0008*/ 	.byte	0x04, 0x17
        /*000a*/ 	.short	(.L_79 - .L_78)
.L_78:
        /*000c*/ 	.word	0x00000000
        /*0010*/ 	.short	0x0003
        /*0012*/ 	.short	0x0010
        /*0014*/ 	.byte	0x00, 0xf0, 0x11, 0x00


	//----- nvinfo : EIATTR_KPARAM_INFO
	.align		4
.L_79:
        /*0018*/ 	.byte	0x04, 0x17
        /*001a*/ 	.short	(.L_81 - .L_80)
.L_80:
        /*001c*/ 	.word	0x00000000
        /*0020*/ 	.short	0x0002
        /*0022*/ 	.short	0x000c
        /*0024*/ 	.byte	0x00, 0xf0, 0x11, 0x00


	//----- nvinfo : EIATTR_KPARAM_INFO
	.align		4
.L_81:
        /*0028*/ 	.byte	0x04, 0x17
        /*002a*/ 	.short	(.L_83 - .L_82)
.L_82:
        /*002c*/ 	.word	0x00000000
        /*0030*/ 	.short	0x0001
        /*0032*/ 	.short	0x0008
        /*0034*/ 	.byte	0x00, 0xf0, 0x11, 0x00


	//----- nvinfo : EIATTR_KPARAM_INFO
	.align		4
.L_83:
        /*0038*/ 	.byte	0x04, 0x17
        /*003a*/ 	.short	(.L_85 - .L_84)
.L_84:
        /*003c*/ 	.word	0x00000000
        /*0040*/ 	.short	0x0000
        /*0042*/ 	.short	0x0000
        /*0044*/ 	.byte	0x00, 0xf5, 0x21, 0x00


	//----- nvinfo : EIATTR_SPARSE_MMA_MASK
	.align		4
.L_85:
        /*0048*/ 	.byte	0x03, 0x50
        /*004a*/ 	.short	0x0000


	//----- nvinfo : EIATTR_MAXREG_COUNT
	.align		4
        /*004c*/ 	.byte	0x03, 0x1b
        /*004e*/ 	.short	0x00ff


	//----- nvinfo : EIATTR_NUM_BARRIERS
	.align		4
        /*0050*/ 	.byte	0x02, 0x4c
        /*0052*/ 	.byte	0x01
	.zero		1


	//----- nvinfo : EIATTR_MERCURY_ISA_VERSION
	.align		4
        /*0054*/ 	.byte	0x03, 0x5f
        /*0056*/ 	.short	0x0101


	//----- nvinfo : EIATTR_VRC_CTA_INIT_COUNT
	.align		4
        /*0058*/ 	.byte	0x02, 0x4a
	.zero		1
	.zero		1


	//----- nvinfo : EIATTR_EXIT_INSTR_OFFSETS
	.align		4
        /*005c*/ 	.byte	0x04, 0x1c
        /*005e*/ 	.short	(.L_87 - .L_86)


	//   ....[0]....
.L_86:
        /*0060*/ 	.word	0x00000ea0


	//   ....[1]....
        /*0064*/ 	.word	0x00000f20


	//----- nvinfo : EIATTR_CRS_STACK_SIZE
	.align		4
.L_87:
        /*0068*/ 	.byte	0x04, 0x1e
        /*006a*/ 	.short	(.L_89 - .L_88)
.L_88:
        /*006c*/ 	.word	0x00000000


	//----- nvinfo : EIATTR_CBANK_PARAM_SIZE
	.align		4
.L_89:
        /*0070*/ 	.byte	0x03, 0x19
        /*0072*/ 	.short	0x0014


	//----- nvinfo : EIATTR_PARAM_CBANK
	.align		4
        /*0074*/ 	.byte	0x04, 0x0a
        /*0076*/ 	.short	(.L_91 - .L_90)
	.align		4
.L_90:
        /*0078*/ 	.word	index@(.nv.constant0._Z14cuda_calc_kernPfiff)
        /*007c*/ 	.short	0x0380
        /*007e*/ 	.short	0x0014


	//----- nvinfo : EIATTR_SW_WAR
	.align		4
.L_91:
        /*0080*/ 	.byte	0x04, 0x36
        /*0082*/ 	.short	(.L_93 - .L_92)
.L_92:
        /*0084*/ 	.word	0x00000008
.L_93:


//--------------------- .nv.info._Z8cuda_corPfS_iii --------------------------
	.section	.nv.info._Z8cuda_corPfS_iii,"",@"SHT_CUDA_INFO"
	.sectionflags	@""
	.align	4


	//----- nvinfo : EIATTR_CUDA_API_VERSION
	.align		4
        /*0000*/ 	.byte	0x04, 0x37
        /*0002*/ 	.short	(.L_95 - .L_94)
.L_94:
        /*0004*/ 	.word	0x00000082


	//----- nvinfo : EIATTR_KPARAM_INFO
	.align		4
.L_95:
        /*0008*/ 	.byte	0x04, 0x17
        /*000a*/ 	.short	(.L_97 - .L_96)
.L_96:
        /*000c*/ 	.word	0x00000000
        /*0010*/ 	.short	0x0004
        /*0012*/ 	.short	0x0018
        /*0014*/ 	.byte	0x00, 0xf0, 0x11, 0x00


	//----- nvinfo : EIATTR_KPARAM_INFO
	.align		4
.L_97:
        /*0018*/ 	.byte	0x04, 0x17
        /*001a*/ 	.short	(.L_99 - .L_98)
.L_98:
        /*001c*/ 	.word	0x00000000
        /*0020*/ 	.short	0x0003
        /*0022*/ 	.short	0x0014
        /*0024*/ 	.byte	0x00, 0xf0, 0x11, 0x00


	//----- nvinfo : EIATTR_KPARAM_INFO
	.align		4
.L_99:
        /*0028*/ 	.byte	0x04, 0x17
        /*002a*/ 	.short	(.L_101 - .L_100)
.L_100:
        /*002c*/ 	.word	0x00000000
        /*0030*/ 	.short	0x0002
        /*0032*/ 	.short	0x0010
        /*0034*/ 	.byte	0x00, 0xf0, 0x11, 0x00


	//----- nvinfo : EIATTR_KPARAM_INFO
	.align		4
.L_101:
        /*0038*/ 	.byte	0x04, 0x17
        /*003a*/ 	.short	(.L_103 - .L_102)
.L_102:
        /*003c*/ 	.word	0x00000000
        /*0040*/ 	.short	0x0001
        /*0042*/ 	.short	0x0008
        /*0044*/ 	.byte	0x00, 0xf5, 0x21, 0x00


	//----- nvinfo : EIATTR_KPARAM_INFO
	.align		4
.L_103:
        /*0048*/ 	.byte	0x04, 0x17
        /*004a*/ 	.short	(.L_105 - .L_104)
.L_104:
        /*004c*/ 	.word	0x00000000
        /*0050*/ 	.short	0x0000
        /*0052*/ 	.short	0x0000
        /*0054*/ 	.byte	0x00, 0xf5, 0x21, 0x00


	//----- nvinfo : EIATTR_SPARSE_MMA_MASK
	.align		4
.L_105:
        /*0058*/ 	.byte	0x03, 0x50
        /*005a*/ 	.short	0x0000


	//----- nvinfo : EIATTR_MAXREG_COUNT
	.align		4
        /*005c*/ 	.byte	0x03, 0x1b
        /*005e*/ 	.short	0x00ff


	//----- nvinfo : EIATTR_NUM_BARRIERS
	.align		4
        /*0060*/ 	.byte	0x02, 0x4c
        /*0062*/ 	.byte	0x01
	.zero		1


	//----- nvinfo : EIATTR_MERCURY_ISA_VERSION
	.align		4
        /*0064*/ 	.byte	0x03, 0x5f
        /*0066*/ 	.short	0x0101


	//----- nvinfo : EIATTR_VRC_CTA_INIT_COUNT
	.align		4
        /*0068*/ 	.byte	0x02, 0x4a
	.zero		1
	.zero		1


	//----- nvinfo : EIATTR_EXIT_INSTR_OFFSETS
	.align		4
        /*006c*/ 	.byte	0x04, 0x1c
        /*006e*/ 	.short	(.L_107 - .L_106)


	//   ....[0]....
.L_106:
        /*0070*/ 	.word	0x00000160


	//   ....[1]....
        /*0074*/ 	.word	0x000008c0


	//----- nvinfo : EIATTR_CRS_STACK_SIZE
	.align		4
.L_107:
        /*0078*/ 	.byte	0x04, 0x1e
        /*007a*/ 	.short	(.L_109 - .L_108)
.L_108:
        /*007c*/ 	.word	0x00000000


	//----- nvinfo : EIATTR_CBANK_PARAM_SIZE
	.align		4
.L_109:
        /*0080*/ 	.byte	0x03, 0x19
        /*0082*/ 	.short	0x001c


	//----- nvinfo : EIATTR_PARAM_CBANK
	.align		4
        /*0084*/ 	.byte	0x04, 0x0a
        /*0086*/ 	.short	(.L_111 - .L_110)
	.align		4
.L_110:
        /*0088*/ 	.word	index@(.nv.constant0._Z8cuda_corPfS_iii)
        /*008c*/ 	.short	0x0380
        /*008e*/ 	.short	0x001c


	//----- nvinfo : EIATTR_SW_WAR
	.align		4
.L_111:
        /*0090*/ 	.byte	0x04, 0x36
        /*0092*/ 	.short	(.L_113 - .L_112)
.L_112:
        /*0094*/ 	.word	0x00000008
.L_113:


//--------------------- .nv.info._Z9cuda_ddotPfS_i --------------------------
	.section	.nv.info._Z9cuda_ddotPfS_i,"",@"SHT_CUDA_INFO"
	.sectionflags	@""
	.align	4


	//----- nvinfo : EIATTR_CUDA_API_VERSION
	.align		4
        /*0000*/ 	.byte	0x04, 0x37
        /*0002*/ 	.short	(.L_115 - .L_114)
.L_114:
        /*0004*/ 	.word	0x00000082


	//----- nvinfo : EIATTR_KPARAM_INFO
	.align		4
.L_115:
        /*0008*/ 	.byte	0x04, 0x17
        /*000a*/ 	.short	(.L_117 - .L_116)
.L_116:
        /*000c*/ 	.word	0x00000000
        /*0010*/ 	.short	0x0002
        /*0012*/ 	.short	0x0010
        /*0014*/ 	.byte	0x00, 0xf0, 0x11, 0x00


	//----- nvinfo : EIATTR_KPARAM_INFO
	.align		4
.L_117:
        /*0018*/ 	.byte	0x04, 0x17
        /*001a*/ 	.short	(.L_119 - .L_118)
.L_118:
        /*001c*/ 	.word	0x00000000
        /*0020*/ 	.short	0x0001
        /*0022*/ 	.short	0x0008
        /*0024*/ 	.byte	0x00, 0xf5, 0x21, 0x00


	//----- nvinfo : EIATTR_KPARAM_INFO
	.align		4
.L_119:
        /*0028*/ 	.byte	0x04, 0x17
        /*002a*/ 	.short	(.L_121 - .L_120)
.L_120:
        /*002c*/ 	.word	0x00000000
        /*0030*/ 	.short	0x0000
        /*0032*/ 	.short	0x0000
        /*0034*/ 	.byte	0x00, 0xf5, 0x21, 0x00


	//----- nvinfo : EIATTR_SPARSE_MMA_MASK
	.align		4
.L_121:
        /*0038*/ 	.byte	0x03, 0x50
        /*003a*/ 	.short	0x0000


	//----- nvinfo : EIATTR_MAXREG_COUNT
	.align		4
        /*003c*/ 	.byte	0x03, 0x1b
        /*003e*/ 	.short	0x00ff


	//----- nvinfo : EIATTR_MERCURY_ISA_VERSION
	.align		4
        /*0040*/ 	.byte	0x03, 0x5f
        /*0042*/ 	.short	0x0101


	//----- nvinfo : EIATTR_VRC_CTA_INIT_COUNT
	.align		4
        /*0044*/ 	.byte	0x02, 0x4a
	.zero		1
	.zero		1


	//----- nvinfo : EIATTR_EXIT_INSTR_OFFSETS
	.align		4
        /*0048*/ 	.byte	0x04, 0x1c
        /*004a*/ 	.short	(.L_123 - .L_122)


	//   ....[0]....
.L_122:
        /*004c*/ 	.word	0x00000030


	//   ....[1]....
        /*0050*/ 	.word	0x00002740


	//----- nvinfo : EIATTR_CRS_STACK_SIZE
	.align		4
.L_123:
        /*0054*/ 	.byte	0x04, 0x1e
        /*0056*/ 	.short	(.L_125 - .L_124)
.L_124:
        /*0058*/ 	.word	0x00000000


	//----- nvinfo : EIATTR_CBANK_PARAM_SIZE
	.align		4
.L_125:
        /*005c*/ 	.byte	0x03, 0x19
        /*005e*/ 	.short	0x0014


	//----- nvinfo : EIATTR_PARAM_CBANK
	.align		4
        /*0060*/ 	.byte	0x04, 0x0a
        /*0062*/ 	.short	(.L_127 - .L_126)
	.align		4
.L_126:
        /*0064*/ 	.word	index@(.nv.constant0._Z9cuda_ddotPfS_i)
        /*0068*/ 	.short	0x0380
        /*006a*/ 	.short	0x0014


	//----- nvinfo : EIATTR_SW_WAR
	.align		4
.L_127:
        /*006c*/ 	.byte	0x04, 0x36
        /*006e*/ 	.short	(.L_129 - .L_128)
.L_128:
        /*0070*/ 	.word	0x00000008
.L_129:


//--------------------- .nv.callgraph             --------------------------
	.section	.nv.callgraph,"",@"SHT_CUDA_CALLGRAPH"
	.align	4
	.sectionentsize	8
	.align		4
        /*0000*/ 	.word	0x00000000
	.align		4
        /*0004*/ 	.word	0xffffffff
	.align		4
        /*0008*/ 	.word	0x00000000
	.align		4
        /*000c*/ 	.word	0xfffffffe
	.align		4
        /*0010*/ 	.word	0x00000000
	.align		4
        /*0014*/ 	.word	0xfffffffd
	.align		4
        /*0018*/ 	.word	0x00000000
	.align		4
        /*001c*/ 	.word	0xfffffffc


//--------------------- .text._Z14cuda_calc_smthPfS_S_iii --------------------------
	.section	.text._Z14cuda_calc_smthPfS_S_iii,"ax",@progbits
	.align	128
        .global         _Z14cuda_calc_smthPfS_S_iii
        .type           _Z14cuda_calc_smthPfS_S_iii,@function
        .size           _Z14cuda_calc_smthPfS_S_iii,(.L_x_79 - _Z14cuda_calc_smthPfS_S_iii)
        .other          _Z14cuda_calc_smthPfS_S_iii,@"STO_CUDA_ENTRY STV_DEFAULT"
_Z14cuda_calc_smthPfS_S_iii:
.text._Z14cuda_calc_smthPfS_S_iii:
[----:B------:R-:W-:Y:S01]  /*0000*/  LDC R1, c[0x0][0x37c] ;  /* 0x0000df00ff017b82 */ /* 0x000fe20000000800 */
[----:B------:R-:W0:Y:S07]  /*0010*/  S2R R0, SR_TID.X ;  /* 0x0000000000007919 */ /* 0x000e2e0000002100 */
[----:B------:R-:W1:Y:S01]  /*0020*/  S2UR UR4, SR_CTAID.Y ;  /* 0x00000000000479c3 */ /* 0x000e620000002600 */
[----:B------:R-:W1:Y:S01]  /*0030*/  LDCU UR5, c[0x0][0x360] ;  /* 0x00006c00ff0577ac */ /* 0x000e620008000800 */
[----:B------:R-:W2:Y:S01]  /*0040*/  LDCU UR18, c[0x0][0x398] ;  /* 0x00007300ff1277ac */ /* 0x000ea20008000800 */
[----:B-1----:R-:W-:-:S06]  /*0050*/  UIMAD UR4, UR4, UR5, URZ ;  /* 0x00000005040472a4 */ /* 0x002fcc000f8e02ff */
[----:B0-----:R-:W-:-:S04]  /*0060*/  IADD3 R6, PT, PT, R0, UR4, RZ ;  /* 0x0000000400067c10 */ /* 0x001fc8000fffe0ff */
[----:B--2---:R-:W-:-:S13]  /*0070*/  ISETP.GE.AND P0, PT, R6, UR18, PT ;  /* 0x0000001206007c0c */ /* 0x004fda000bf06270 */
[----:B------:R-:W-:Y:S05]  /*0080*/  @P0 EXIT ;  /* 0x000000000000094d */ /* 0x000fea0003800000 */
[----:B------:R-:W0:Y:S01]  /*0090*/  LDCU UR9, c[0x0][0x3a0] ;  /* 0x00007400ff0977ac */ /* 0x000e220008000800 */
[----:B------:R-:W1:Y:S01]  /*00a0*/  S2R R7, SR_CTAID.X ;  /* 0x0000000000077919 */ /* 0x000e620000002500 */
[----:B------:R-:W-:Y:S01]  /*00b0*/  HFMA2 R13, -RZ, RZ, 0, 0 ;  /* 0x00000000ff0d7431 */ /* 0x000fe200000001ff */
[----:B------:R-:W2:Y:S01]  /*00c0*/  LDCU.64 UR16, c[0x0][0x358] ;  /* 0x00006b00ff1077ac */ /* 0x000ea20008000a00 */
[----:B0-----:R-:W-:-:S09]  /*00d0*/  UISETP.GE.AND UP0, UPT, UR9, 0x1, UPT ;  /* 0x000000010900788c */ /* 0x001fd2000bf06270 */
[----:B--2---:R-:W-:Y:S05]  /*00e0*/  BRA.U !UP0, `(.L_x_0) ;  /* 0x0000000908687547 */ /* 0x004fea000b800000 */
[----:B------:R-:W1:Y:S01]  /*00f0*/  LDCU UR19, c[0x0][0x39c] ;  /* 0x00007380ff1377ac */ /* 0x000e620008000800 */
[----:B------:R-:W-:Y:S02]  /*0100*/  MOV R9, RZ ;  /* 0x000000ff00097202 */ /* 0x000fe40000000f00 */
[----:B------:R-:W-:Y:S01]  /*0110*/  MOV R13, RZ ;  /* 0x000000ff000d7202 */ /* 0x000fe20000000f00 */
[----:B------:R-:W-:Y:S02]  /*0120*/  UISETP.GE.U32.AND UP1, UPT, UR9, 0x10, UPT ;  /* 0x000000100900788c */ /* 0x000fe4000bf26070 */
[----:B------:R-:W-:-:S04]  /*0130*/  ULOP3.LUT UR10, UR9, 0xf, URZ, 0xc0, !UPT ;  /* 0x0000000f090a7892 */ /* 0x000fc8000f8ec0ff */
[----:B------:R-:W-:Y:S01]  /*0140*/  UISETP.NE.AND UP0, UPT, UR10, URZ, UPT ;  /* 0x000000ff0a00728c */ /* 0x000fe2000bf05270 */
[----:B-1----:R-:W-:Y:S02]  /*0150*/  IMAD R8, R7, UR19, R6 ;  /* 0x0000001307087c24 */ /* 0x002fe4000f8e0206 */
[----:B------:R-:W-:Y:S08]  /*0160*/  BRA.U !UP1, `(.L_x_1) ;  /* 0x0000000509147547 */ /* 0x000ff0000b800000 */
[----:B------:R-:W0:Y:S01]  /*0170*/  LDCU.128 UR12, c[0x0][0x380] ;  /* 0x00007000ff0c77ac */ /* 0x000e220008000c00 */
[----:B------:R-:W-:Y:S02]  /*0180*/  MOV R13, RZ ;  /* 0x000000ff000d7202 */ /* 0x000fe40000000f00 */
[----:B------:R-:W-:Y:S01]  /*0190*/  MOV R10, R8 ;  /* 0x00000008000a7202 */ /* 0x000fe20000000f00 */
[----:B------:R-:W-:-:S06]  /*01a0*/  ULOP3.LUT UR11, UR9, 0x7ffffff0, URZ, 0xc0, !UPT ;  /* 0x7ffffff0090b7892 */ /* 0x000fcc000f8ec0ff */
[----:B------:R-:W-:Y:S01]  /*01b0*/  MOV R9, UR11 ;  /* 0x0000000b00097c02 */ /* 0x000fe20008000f00 */
[----:B0-----:R-:W-:Y:S02]  /*01c0*/  UIADD3 UR5, UP2, UPT, UR12, 0x20, URZ ;  /* 0x000000200c057890 */ /* 0x001fe4000ff5e0ff */
[----:B------:R-:W-:Y:S02]  /*01d0*/  UIADD3 UR7, UP1, UPT, UR14, 0x20, URZ ;  /* 0x000000200e077890 */ /* 0x000fe4000ff3e0ff */
[----:B------:R-:W-:Y:S02]  /*01e0*/  UIADD3.X UR6, UPT, UPT, URZ, UR13, URZ, UP2, !UPT ;  /* 0x0000000dff067290 */ /* 0x000fe400097fe4ff */
[----:B------:R-:W-:Y:S01]  /*01f0*/  MOV R2, UR5 ;  /* 0x0000000500027c02 */ /* 0x000fe20008000f00 */
[----:B------:R-:W-:Y:S02]  /*0200*/  UIADD3 UR12, UPT, UPT, -UR11, URZ, URZ ;  /* 0x000000ff0b0c7290 */ /* 0x000fe4000fffe1ff */
[----:B------:R-:W-:Y:S01]  /*0210*/  UIADD3.X UR8, UPT, UPT, URZ, UR15, URZ, UP1, !UPT ;  /* 0x0000000fff087290 */ /* 0x000fe20008ffe4ff */
[----:B------:R-:W-:-:S11]  /*0220*/  MOV R3, UR6 ;  /* 0x0000000600037c02 */ /* 0x000fd60008000f00 */
.L_x_2:
[----:B------:R-:W-:Y:S01]  /*0230*/  MOV R4, UR7 ;  /* 0x0000000700047c02 */ /* 0x000fe20008000f00 */
[----:B------:R-:W2:Y:S01]  /*0240*/  LDG.E R15, desc[UR16][R2.64+-0x20] ;  /* 0xffffe010020f7981 */ /* 0x000ea2000c1e1900 */
[----:B------:R-:W-:-:S03]  /*0250*/  MOV R5, UR8 ;  /* 0x0000000800057c02 */ /* 0x000fc60008000f00 */
[----:B------:R-:W3:Y:S01]  /*0260*/  LDG.E R25, desc[UR16][R2.64+-0x1c] ;  /* 0xffffe41002197981 */ /* 0x000ee2000c1e1900 */
[----:B------:R-:W-:-:S03]  /*0270*/  IMAD.WIDE R4, R10, 0x4, R4 ;  /* 0x000000040a047825 */ /* 0x000fc600078e0204 */
[----:B------:R-:W4:Y:S04]  /*0280*/  LDG.E R17, desc[UR16][R2.64+-0x18] ;  /* 0xffffe81002117981 */ /* 0x000f28000c1e1900 */
[----:B------:R-:W2:Y:S04]  /*0290*/  LDG.E R14, desc[UR16][R4.64+-0x20] ;  /* 0xffffe010040e7981 */ /* 0x000ea8000c1e1900 */
[----:B------:R-:W3:Y:S04]  /*02a0*/  LDG.E R16, desc[UR16][R4.64+-0x1c] ;  /* 0xffffe41004107981 */ /* 0x000ee8000c1e1900 */
[----:B------:R-:W4:Y:S04]  /*02b0*/  LDG.E R18, desc[UR16][R4.64+-0x18] ;  /* 0xffffe81004127981 */ /* 0x000f28000c1e1900 */
[----:B------:R-:W5:Y:S04]  /*02c0*/  LDG.E R21, desc[UR16][R2.64+-0x14] ;  /* 0xffffec1002157981 */ /* 0x000f68000c1e1900 */
[----:B------:R-:W5:Y:S04]  /*02d0*/  LDG.E R22, desc[UR16][R4.64+-0x14] ;  /* 0xffffec1004167981 */ /* 0x000f68000c1e1900 */
[----:B------:R-:W5:Y:S04]  /*02e0*/  LDG.E R23, desc[UR16][R2.64+-0x10] ;  /* 0xfffff01002177981 */ /* 0x000f68000c1e1900 */
[----:B------:R-:W5:Y:S04]  /*02f0*/  LDG.E R24, desc[UR16][R4.64+-0x10] ;  /* 0xfffff01004187981 */ /* 0x000f68000c1e1900 */
[----:B------:R-:W5:Y:S04]  /*0300*/  LDG.E R19, desc[UR16][R2.64+-0xc] ;  /* 0xfffff41002137981 */ /* 0x000f68000c1e1900 */
[----:B------:R-:W5:Y:S04]  /*0310*/  LDG.E R20, desc[UR16][R4.64+-0xc] ;  /* 0xfffff41004147981 */ /* 0x000f68000c1e1900 */
[----:B------:R-:W5:Y:S04]  /*0320*/  LDG.E R11, desc[UR16][R2.64+-0x8] ;  /* 0xfffff810020b7981 */ /* 0x000f68000c1e1900 */
[----:B------:R-:W5:Y:S04]  /*0330*/  LDG.E R12, desc[UR16][R4.64+-0x8] ;  /* 0xfffff810040c7981 */ /* 0x000f68000c1e1900 */
[----:B------:R-:W5:Y:S01]  /*0340*/  LDG.E R26, desc[UR16][R2.64+0x1c] ;  /* 0x00001c10021a7981 */ /* 0x000f62000c1e1900 */
[----:B--2---:R-:W-:-:S03]  /*0350*/  FFMA R15, R14, R15, R13 ;  /* 0x0000000f0e0f7223 */ /* 0x004fc6000000000d */
[----:B------:R-:W2:Y:S04]  /*0360*/  LDG.E R13, desc[UR16][R2.64+-0x4] ;  /* 0xfffffc10020d7981 */ /* 0x000ea8000c1e1900 */
[----:B------:R-:W2:Y:S01]  /*0370*/  LDG.E R14, desc[UR16][R4.64+-0x4] ;  /* 0xfffffc10040e7981 */ /* 0x000ea2000c1e1900 */
[----:B---3--:R-:W-:-:S03]  /*0380*/  FFMA R25, R16, R25, R15 ;  /* 0x0000001910197223 */ /* 0x008fc6000000000f */
[----:B------:R-:W3:Y:S01]  /*0390*/  LDG.E R15, desc[UR16][R2.64] ;  /* 0x00000010020f7981 */ /* 0x000ee2000c1e1900 */
[----:B----4-:R-:W-:-:S03]  /*03a0*/  FFMA R25, R18, R17, R25 ;  /* 0x0000001112197223 */ /* 0x010fc60000000019 */
[----:B------:R-:W3:Y:S04]  /*03b0*/  LDG.E R16, desc[UR16][R4.64] ;  /* 0x0000001004107981 */ /* 0x000ee8000c1e1900 */
[----:B------:R-:W4:Y:S01]  /*03c0*/  LDG.E R17, desc[UR16][R2.64+0x4] ;  /* 0x0000041002117981 */ /* 0x000f22000c1e1900 */
[----:B-----5:R-:W-:-:S03]  /*03d0*/  FFMA R25, R22, R21, R25 ;  /* 0x0000001516197223 */ /* 0x020fc60000000019 */
[----:B------:R-:W4:Y:S04]  /*03e0*/  LDG.E R18, desc[UR16][R4.64+0x4] ;  /* 0x0000041004127981 */ /* 0x000f28000c1e1900 */
[----:B------:R-:W5:Y:S01]  /*03f0*/  LDG.E R22, desc[UR16][R2.64+0x8] ;  /* 0x0000081002167981 */ /* 0x000f62000c1e1900 */
[----:B------:R-:W-:-:S03]  /*0400*/  FFMA R25, R24, R23, R25 ;  /* 0x0000001718197223 */ /* 0x000fc60000000019 */
[----:B------:R-:W5:Y:S04]  /*0410*/  LDG.E R21, desc[UR16][R4.64+0x8] ;  /* 0x0000081004157981 */ /* 0x000f68000c1e1900 */
[----:B------:R-:W5:Y:S01]  /*0420*/  LDG.E R24, desc[UR16][R2.64+0xc] ;  /* 0x00000c1002187981 */ /* 0x000f62000c1e1900 */
[----:B------:R-:W-:-:S03]  /*0430*/  FFMA R25, R20, R19, R25 ;  /* 0x0000001314197223 */ /* 0x000fc60000000019 */
[----:B------:R-:W5:Y:S04]  /*0440*/  LDG.E R23, desc[UR16][R4.64+0xc] ;  /* 0x00000c1004177981 */ /* 0x000f68000c1e1900 */
[----:B------:R-:W5:Y:S01]  /*0450*/  LDG.E R20, desc[UR16][R2.64+0x10] ;  /* 0x0000101002147981 */ /* 0x000f62000c1e1900 */
[----:B------:R-:W-:-:S03]  /*0460*/  FFMA R25, R12, R11, R25 ;  /* 0x0000000b0c197223 */ /* 0x000fc60000000019 */
[----:B------:R-:W5:Y:S04]  /*0470*/  LDG.E R19, desc[UR16][R4.64+0x10] ;  /* 0x0000101004137981 */ /* 0x000f68000c1e1900 */
[----:B------:R-:W5:Y:S04]  /*0480*/  LDG.E R12, desc[UR16][R2.64+0x14] ;  /* 0x00001410020c7981 */ /* 0x000f68000c1e1900 */
[----:B------:R-:W5:Y:S01]  /*0490*/  LDG.E R11, desc[UR16][R4.64+0x14] ;  /* 0x00001410040b7981 */ /* 0x000f62000c1e1900 */
[----:B--2---:R-:W-:-:S03]  /*04a0*/  FFMA R27, R14, R13, R25 ;  /* 0x0000000d0e1b7223 */ /* 0x004fc60000000019 */
[----:B------:R0:W2:Y:S04]  /*04b0*/  LDG.E R13, desc[UR16][R2.64+0x18] ;  /* 0x00001810020d7981 */ /* 0x0000a8000c1e1900 */
[----:B------:R-:W2:Y:S04]  /*04c0*/  LDG.E R14, desc[UR16][R4.64+0x18] ;  /* 0x00001810040e7981 */ /* 0x000ea8000c1e1900 */
[----:B------:R-:W2:Y:S01]  /*04d0*/  LDG.E R25, desc[UR16][R4.64+0x1c] ;  /* 0x00001c1004197981 */ /* 0x000ea2000c1e1900 */
[----:B---3--:R-:W-:-:S04]  /*04e0*/  FFMA R15, R16, R15, R27 ;  /* 0x0000000f100f7223 */ /* 0x008fc8000000001b */
[----:B----4-:R-:W-:Y:S01]  /*04f0*/  FFMA R18, R18, R17, R15 ;  /* 0x0000001112127223 */ /* 0x010fe2000000000f */
[----:B------:R-:W-:-:S03]  /*0500*/  UIADD3 UR12, UPT, UPT, UR12, 0x10, URZ ;  /* 0x000000100c0c7890 */ /* 0x000fc6000fffe0ff */
[----:B-----5:R-:W-:Y:S01]  /*0510*/  FFMA R18, R21, R22, R18 ;  /* 0x0000001615127223 */ /* 0x020fe20000000012 */
[----:B------:R-:W-:-:S03]  /*0520*/  UISETP.NE.AND UP1, UPT, UR12, URZ, UPT ;  /* 0x000000ff0c00728c */ /* 0x000fc6000bf25270 */
[----:B------:R-:W-:-:S04]  /*0530*/  FFMA R18, R23, R24, R18 ;  /* 0x0000001817127223 */ /* 0x000fc80000000012 */
[----:B------:R-:W-:Y:S01]  /*0540*/  FFMA R18, R19, R20, R18 ;  /* 0x0000001413127223 */ /* 0x000fe20000000012 */
[----:B0-----:R-:W-:-:S03]  /*0550*/  IADD3 R2, P0, PT, R2, 0x40, RZ ;  /* 0x0000004002027810 */ /* 0x001fc60007f1e0ff */
[----:B------:R-:W-:Y:S01]  /*0560*/  FFMA R11, R11, R12, R18 ;  /* 0x0000000c0b0b7223 */ /* 0x000fe20000000012 */
[----:B------:R-:W-:Y:S02]  /*0570*/  IADD3.X R3, PT, PT, RZ, R3, RZ, P0, !PT ;  /* 0x00000003ff037210 */ /* 0x000fe400007fe4ff */
[----:B------:R-:W-:Y:S01]  /*0580*/  IADD3 R10, PT, PT, R10, 0x10, RZ ;  /* 0x000000100a0a7810 */ /* 0x000fe20007ffe0ff */
[----:B--2---:R-:W-:-:S04]  /*0590*/  FFMA R14, R14, R13, R11 ;  /* 0x0000000d0e0e7223 */ /* 0x004fc8000000000b */
[----:B------:R-:W-:Y:S01]  /*05a0*/  FFMA R13, R25, R26, R14 ;  /* 0x0000001a190d7223 */ /* 0x000fe2000000000e */
[----:B------:R-:W-:Y:S06]  /*05b0*/  BRA.U UP1, `(.L_x_2) ;  /* 0xfffffffd011c7547 */ /* 0x000fec000b83ffff */
.L_x_1:
[----:B------:R-:W-:Y:S05]  /*05c0*/  BRA.U !UP0, `(.L_x_0) ;  /* 0x0000000508307547 */ /* 0x000fea000b800000 */
[----:B------:R-:W-:Y:S02]  /*05d0*/  UISETP.GE.U32.AND UP0, UPT, UR10, 0x8, UPT ;  /* 0x000000080a00788c */ /* 0x000fe4000bf06070 */
[----:B------:R-:W-:-:S04]  /*05e0*/  ULOP3.LUT UR6, UR9, 0x7, URZ, 0xc0, !UPT ;  /* 0x0000000709067892 */ /* 0x000fc8000f8ec0ff */
[----:B------:R-:W-:-:S03]  /*05f0*/  UISETP.NE.AND UP1, UPT, UR6, URZ, UPT ;  /* 0x000000ff0600728c */ /* 0x000fc6000bf25270 */
[----:B------:R-:W-:Y:S08]  /*0600*/  BRA.U !UP0, `(.L_x_3) ;  /* 0x0000000108787547 */ /* 0x000ff0000b800000 */
[----:B------:R-:W0:Y:S01]  /*0610*/  LDC.64 R4, c[0x0][0x388] ;  /* 0x0000e200ff047b82 */ /* 0x000e220000000a00 */
[----:B------:R-:W-:-:S07]  /*0620*/  IADD3 R11, PT, PT, R8, R9, RZ ;  /* 0x00000009080b7210 */ /* 0x000fce0007ffe0ff */
[----:B------:R-:W1:Y:S01]  /*0630*/  LDC.64 R2, c[0x0][0x380] ;  /* 0x0000e000ff027b82 */ /* 0x000e620000000a00 */
[----:B0-----:R-:W-:-:S05]  /*0640*/  IMAD.WIDE R4, R11, 0x4, R4 ;  /* 0x000000040b047825 */ /* 0x001fca00078e0204 */
[----:B------:R-:W2:Y:S01]  /*0650*/  LDG.E R18, desc[UR16][R4.64] ;  /* 0x0000001004127981 */ /* 0x000ea2000c1e1900 */
[----:B-1----:R-:W-:-:S03]  /*0660*/  IMAD.WIDE.U32 R2, R9, 0x4, R2 ;  /* 0x0000000409027825 */ /* 0x002fc600078e0002 */
[----:B------:R-:W3:Y:S04]  /*0670*/  LDG.E R21, desc[UR16][R4.64+0x4] ;  /* 0x0000041004157981 */ /* 0x000ee8000c1e1900 */
[----:B------:R-:W2:Y:S04]  /*0680*/  LDG.E R19, desc[UR16][R2.64] ;  /* 0x0000001002137981 */ /* 0x000ea8000c1e1900 */
[----:B------:R-:W3:Y:S04]  /*0690*/  LDG.E R20, desc[UR16][R2.64+0x4] ;  /* 0x0000041002147981 */ /* 0x000ee8000c1e1900 */
[----:B------:R-:W4:Y:S04]  /*06a0*/  LDG.E R23, desc[UR16][R4.64+0x8] ;  /* 0x0000081004177981 */ /* 0x000f28000c1e1900 */
        /* <DEDUP_REMOVED lines=11> */
[----:B------:R-:W-:Y:S01]  /*0760*/  IADD3 R9, PT, PT, R9, 0x8, RZ ;  /* 0x0000000809097810 */ /* 0x000fe20007ffe0ff */
[----:B--2---:R-:W-:-:S04]  /*0770*/  FFMA R18, R18, R19, R13 ;  /* 0x0000001312127223 */ /* 0x004fc8000000000d */
[----:B---3--:R-:W-:-:S04]  /*0780*/  FFMA R18, R21, R20, R18 ;  /* 0x0000001415127223 */ /* 0x008fc80000000012 */
[----:B----4-:R-:W-:-:S04]  /*0790*/  FFMA R18, R23, R22, R18 ;  /* 0x0000001617127223 */ /* 0x010fc80000000012 */
[----:B-----5:R-:W-:-:S04]  /*07a0*/  FFMA R25, R25, R24, R18 ;  /* 0x0000001819197223 */ /* 0x020fc80000000012 */
[----:B------:R-:W-:-:S04]  /*07b0*/  FFMA R17, R16, R17, R25 ;  /* 0x0000001110117223 */ /* 0x000fc80000000019 */
[----:B------:R-:W-:-:S04]  /*07c0*/  FFMA R15, R12, R15, R17 ;  /* 0x0000000f0c0f7223 */ /* 0x000fc80000000011 */
[----:B------:R-:W-:-:S04]  /*07d0*/  FFMA R11, R10, R11, R15 ;  /* 0x0000000b0a0b7223 */ /* 0x000fc8000000000f */
[----:B------:R-:W-:-:S07]  /*07e0*/  FFMA R13, R14, R26, R11 ;  /* 0x0000001a0e0d7223 */ /* 0x000fce000000000b */
.L_x_3:
        /* <DEDUP_REMOVED lines=17> */
[----:B------:R-:W5:Y:S01]  /*0900*/  LDG.E R16, desc[UR16][R4.64+0xc] ;  /* 0x00000c1004107981 */ /* 0x000f62000c1e1900 */
[----:B------:R-:W-:Y:S01]  /*0910*/  IADD3 R9, PT, PT, R9, 0x4, RZ ;  /* 0x0000000409097810 */ /* 0x000fe20007ffe0ff */
[----:B--2---:R-:W-:-:S04]  /*0920*/  FFMA R8, R8, R10, R13 ;  /* 0x0000000a08087223 */ /* 0x004fc8000000000d */
[----:B---3--:R-:W-:-:S04]  /*0930*/  FFMA R8, R11, R12, R8 ;  /* 0x0000000c0b087223 */ /* 0x008fc80000000008 */
[----:B----4-:R-:W-:-:S04]  /*0940*/  FFMA R8, R15, R14, R8 ;  /* 0x0000000e0f087223 */ /* 0x010fc80000000008 */
[----:B-----5:R-:W-:-:S07]  /*0950*/  FFMA R13, R17, R16, R8 ;  /* 0x00000010110d7223 */ /* 0x020fce0000000008 */
.L_x_4:
[----:B------:R-:W-:Y:S05]  /*0960*/  BRA.U !UP1, `(.L_x_0) ;  /* 0x0000000109487547 */ /* 0x000fea000b800000 */
[----:B------:R-:W0:Y:S01]  /*0970*/  LDC.64 R4, c[0x0][0x380] ;  /* 0x0000e000ff047b82 */ /* 0x000e220000000a00 */
[----:B------:R-:W-:Y:S01]  /*0980*/  IADD3 R0, PT, PT, R0, UR4, R9 ;  /* 0x0000000400007c10 */ /* 0x000fe2000fffe009 */
[----:B------:R-:W-:-:S04]  /*0990*/  UIADD3 UR5, UPT, UPT, -UR5, URZ, URZ ;  /* 0x000000ff05057290 */ /* 0x000fc8000fffe1ff */
[----:B------:R-:W-:Y:S02]  /*09a0*/  IMAD R11, R7, UR19, R0 ;  /* 0x00000013070b7c24 */ /* 0x000fe4000f8e0200 */
[----:B------:R-:W1:Y:S01]  /*09b0*/  LDC.64 R2, c[0x0][0x388] ;  /* 0x0000e200ff027b82 */ /* 0x000e620000000a00 */
[----:B0-----:R-:W-:-:S03]  /*09c0*/  IMAD.WIDE.U32 R4, R9, 0x4, R4 ;  /* 0x0000000409047825 */ /* 0x001fc600078e0004 */
[----:B------:R-:W-:Y:S02]  /*09d0*/  MOV R8, R4 ;  /* 0x0000000400087202 */ /* 0x000fe40000000f00 */
[----:B------:R-:W-:-:S07]  /*09e0*/  MOV R9, R5 ;  /* 0x0000000500097202 */ /* 0x000fce0000000f00 */
.L_x_5:
[----:B-1----:R-:W-:Y:S01]  /*09f0*/  IMAD.WIDE R4, R11, 0x4, R2 ;  /* 0x000000040b047825 */ /* 0x002fe200078e0202 */
[----:B------:R0:W2:Y:S05]  /*0a00*/  LDG.E R0, desc[UR16][R8.64] ;  /* 0x0000001008007981 */ /* 0x0000aa000c1e1900 */
[----:B------:R-:W2:Y:S01]  /*0a10*/  LDG.E R4, desc[UR16][R4.64] ;  /* 0x0000001004047981 */ /* 0x000ea2000c1e1900 */
[----:B------:R-:W-:-:S04]  /*0a20*/  UIADD3 UR5, UPT, UPT, UR5, 0x1, URZ ;  /* 0x0000000105057890 */ /* 0x000fc8000fffe0ff */
[----:B------:R-:W-:Y:S01]  /*0a30*/  UISETP.NE.AND UP0, UPT, UR5, URZ, UPT ;  /* 0x000000ff0500728c */ /* 0x000fe2000bf05270 */
[----:B0-----:R-:W-:Y:S02]  /*0a40*/  IADD3 R8, P0, PT, R8, 0x4, RZ ;  /* 0x0000000408087810 */ /* 0x001fe40007f1e0ff */
[----:B------:R-:W-:Y:S02]  /*0a50*/  IADD3 R11, PT, PT, R11, 0x1, RZ ;  /* 0x000000010b0b7810 */ /* 0x000fe40007ffe0ff */
[----:B------:R-:W-:Y:S01]  /*0a60*/  IADD3.X R9, PT, PT, RZ, R9, RZ, P0, !PT ;  /* 0x00000009ff097210 */ /* 0x000fe200007fe4ff */
[----:B--2---:R-:W-:-:S03]  /*0a70*/  FFMA R13, R4, R0, R13 ;  /* 0x00000000040d7223 */ /* 0x004fc6000000000d */
[----:B------:R-:W-:Y:S05]  /*0a80*/  BRA.U UP0, `(.L_x_5) ;  /* 0xfffffffd00d87547 */ /* 0x000fea000b83ffff */
.L_x_0:
[----:B------:R-:W0:Y:S01]  /*0a90*/  LDC.64 R2, c[0x0][0x390] ;  /* 0x0000e400ff027b82 */ /* 0x000e220000000a00 */
[----:B-1----:R-:W-:-:S04]  /*0aa0*/  IMAD R7, R7, UR18, R6 ;  /* 0x0000001207077c24 */ /* 0x002fc8000f8e0206 */
[----:B0-----:R-:W-:-:S05]  /*0ab0*/  IMAD.WIDE R2, R7, 0x4, R2 ;  /* 0x0000000407027825 */ /* 0x001fca00078e0202 */
[----:B------:R-:W-:Y:S01]  /*0ac0*/  STG.E desc[UR16][R2.64], R13 ;  /* 0x0000000d02007986 */ /* 0x000fe2000c101910 */
[----:B------:R-:W-:Y:S05]  /*0ad0*/  EXIT ;  /* 0x000000000000794d */ /* 0x000fea0003800000 */
.L_x_6:
[----:B------:R-:W-:-:S00]  /*0ae0*/  BRA `(.L_x_6) ;  /* 0xfffffffc00fc7947 */ /* 0x000fc0000383ffff */
[----:B------:R-:W-:-:S00]  /*0af0*/  NOP ;  /* 0x0000000000007918 */ /* 0x000fc00000000000 */
        /* <DEDUP_REMOVED lines=8> */
.L_x_79:


//--------------------- .text._Z11cuda_cp_extPfS_iii --------------------------
	.section	.text._Z11cuda_cp_extPfS_iii,"ax",@progbits
	.align	128
        .global         _Z11cuda_cp_extPfS_iii
        .type           _Z11cuda_cp_extPfS_iii,@function
        .size           _Z11cuda_cp_extPfS_iii,(.L_x_80 - _Z11cuda_cp_extPfS_iii)
        .other          _Z11cuda_cp_extPfS_iii,@"STO_CUDA_ENTRY STV_DEFAULT"
_Z11cuda_cp_extPfS_iii:
.text._Z11cuda_cp_extPfS_iii:
[----:B------:R-:W-:Y:S01]  /*0000*/  LDC R1, c[0x0][0x37c] ;  /* 0x0000df00ff017b82 */ /* 0x000fe20000000800 */
[----:B------:R-:W0:Y:S07]  /*0010*/  S2R R0, SR_TID.X ;  /* 0x0000000000007919 */ /* 0x000e2e0000002100 */
[----:B------:R-:W0:Y:S01]  /*0020*/  S2UR UR5, SR_CTAID.Y ;  /* 0x00000000000579c3 */ /* 0x000e220000002600 */
[----:B------:R-:W1:Y:S07]  /*0030*/  LDCU UR4, c[0x0][0x398] ;  /* 0x00007300ff0477ac */ /* 0x000e6e0008000800 */
[----:B------:R-:W0:Y:S08]  /*0040*/  LDC R5, c[0x0][0x360] ;  /* 0x0000d800ff057b82 */ /* 0x000e300000000800 */
[----:B------:R-:W2:Y:S01]  /*0050*/  LDC.64 R2, c[0x0][0x390] ;  /* 0x0000e400ff027b82 */ /* 0x000ea20000000a00 */
[----:B-1----:R-:W-:-:S04]  /*0060*/  UIADD3 UR4, UPT, UPT, UR4, -0x1, URZ ;  /* 0xffffffff04047890 */ /* 0x002fc8000fffe0ff */
[----:B------:R-:W-:Y:S01]  /*0070*/  ULEA.HI UR4, UR4, UR4, URZ, 0x1 ;  /* 0x0000000404047291 */ /* 0x000fe2000f8f08ff */
[----:B0-----:R-:W-:-:S05]  /*0080*/  IMAD R0, R5, UR5, R0 ;  /* 0x0000000505007c24 */ /* 0x001fca000f8e0200 */
[----:B--2---:R-:W-:-:S13]  /*0090*/  ISETP.GE.AND P0, PT, R0, R3, PT ;  /* 0x000000030000720c */ /* 0x004fda0003f06270 */
[----:B------:R-:W-:Y:S05]  /*00a0*/  @P0 EXIT ;  /* 0x000000000000094d */ /* 0x000fea0003800000 */
[----:B------:R-:W0:Y:S01]  /*00b0*/  S2R R9, SR_CTAID.X ;  /* 0x0000000000097919 */ /* 0x000e220000002500 */
[----:B------:R-:W-:Y:S01]  /*00c0*/  USHF.R.S32.HI UR4, URZ, 0x1, UR4 ;  /* 0x00000001ff047899 */ /* 0x000fe20008011404 */
[----:B------:R-:W1:Y:S05]  /*00d0*/  LDCU.64 UR6, c[0x0][0x358] ;  /* 0x00006b00ff0677ac */ /* 0x000e6a0008000a00 */
[----:B------:R-:W-:Y:S01]  /*00e0*/  ISETP.GE.AND P0, PT, R0, UR4, PT ;  /* 0x0000000400007c0c */ /* 0x000fe2000bf06270 */
[----:B0-----:R-:W-:-:S12]  /*00f0*/  IMAD R7, R9, R2, RZ ;  /* 0x0000000209077224 */ /* 0x001fd800078e02ff */
[----:B-1----:R-:W-:Y:S05]  /*0100*/  @P0 BRA `(.L_x_7) ;  /* 0x0000000000200947 */ /* 0x002fea0003800000 */
[----:B------:R-:W0:Y:S02]  /*0110*/  LDC.64 R4, c[0x0][0x380] ;  /* 0x0000e000ff047b82 */ /* 0x000e240000000a00 */
[----:B0-----:R-:W-:-:S06]  /*0120*/  IMAD.WIDE R4, R7, 0x4, R4 ;  /* 0x0000000407047825 */ /* 0x001fcc00078e0204 */
[----:B------:R-:W0:Y:S01]  /*0130*/  LDC.64 R6, c[0x0][0x388] ;  /* 0x0000e200ff067b82 */ /* 0x000e220000000a00 */
[----:B------:R-:W2:Y:S01]  /*0140*/  LDG.E R5, desc[UR6][R4.64] ;  /* 0x0000000604057981 */ /* 0x000ea2000c1e1900 */
[----:B------:R-:W-:-:S04]  /*0150*/  IMAD R3, R9, R3, R0 ;  /* 0x0000000309037224 */ /* 0x000fc800078e0200 */
[----:B0-----:R-:W-:-:S05]  /*0160*/  IMAD.WIDE R2, R3, 0x4, R6 ;  /* 0x0000000403027825 */ /* 0x001fca00078e0206 */
[----:B--2---:R-:W-:Y:S01]  /*0170*/  STG.E desc[UR6][R2.64], R5 ;  /* 0x0000000502007986 */ /* 0x004fe2000c101906 */
[----:B------:R-:W-:Y:S05]  /*0180*/  EXIT ;  /* 0x000000000000794d */ /* 0x000fea0003800000 */
.L_x_7:
[----:B------:R-:W-:-:S04]  /*0190*/  IADD3 R5, PT, PT, R2, UR4, RZ ;  /* 0x0000000402057c10 */ /* 0x000fc8000fffe0ff */
[----:B------:R-:W-:-:S13]  /*01a0*/  ISETP.GE.AND P0, PT, R0, R5, PT ;  /* 0x000000050000720c */ /* 0x000fda0003f06270 */
[----:B------:R-:W-:Y:S05]  /*01b0*/  @!P0 BRA `(.L_x_8) ;  /* 0x0000000000248947 */ /* 0x000fea0003800000 */
[----:B------:R-:W0:Y:S01]  /*01c0*/  LDC.64 R4, c[0x0][0x380] ;  /* 0x0000e000ff047b82 */ /* 0x000e220000000a00 */
[----:B------:R-:W-:-:S05]  /*01d0*/  IADD3 R7, PT, PT, R7, -0x1, R2 ;  /* 0xffffffff07077810 */ /* 0x000fca0007ffe002 */
[----:B0-----:R-:W-:Y:S02]  /*01e0*/  IMAD.WIDE R4, R7, 0x4, R4 ;  /* 0x0000000407047825 */ /* 0x001fe400078e0204 */
[----:B------:R-:W0:Y:S04]  /*01f0*/  LDC.64 R6, c[0x0][0x388] ;  /* 0x0000e200ff067b82 */ /* 0x000e280000000a00 */
[----:B------:R-:W2:Y:S01]  /*0200*/  LDG.E R5, desc[UR6][R4.64] ;  /* 0x0000000604057981 */ /* 0x000ea2000c1e1900 */
[----:B------:R-:W-:-:S04]  /*0210*/  IMAD R3, R9, R3, R0 ;  /* 0x0000000309037224 */ /* 0x000fc800078e0200 */
[----:B0-----:R-:W-:-:S05]  /*0220*/  IMAD.WIDE R6, R3, 0x4, R6 ;  /* 0x0000000403067825 */ /* 0x001fca00078e0206 */
[----:B--2---:R-:W-:Y:S01]  /*0230*/  STG.E desc[UR6][R6.64], R5 ;  /* 0x0000000506007986 */ /* 0x004fe2000c101906 */
[----:B------:R-:W-:Y:S05]  /*0240*/  EXIT ;  /* 0x000000000000794d */ /* 0x000fea0003800000 */
.L_x_8:
[----:B------:R-:W0:Y:S01]  /*0250*/  LDC.64 R4, c[0x0][0x380] ;  /* 0x0000e000ff047b82 */ /* 0x000e220000000a00 */
[----:B------:R-:W-:-:S05]  /*0260*/  IADD3 R7, PT, PT, R7, -UR4, R0 ;  /* 0x8000000407077c10 */ /* 0x000fca000fffe000 */
[----:B0-----:R-:W-:Y:S02]  /*0270*/  IMAD.WIDE R4, R7, 0x4, R4 ;  /* 0x0000000407047825 */ /* 0x001fe400078e0204 */
[----:B------:R-:W0:Y:S04]  /*0280*/  LDC.64 R6, c[0x0][0x388] ;  /* 0x0000e200ff067b82 */ /* 0x000e280000000a00 */
[----:B------:R-:W2:Y:S01]  /*0290*/  LDG.E R5, desc[UR6][R4.64] ;  /* 0x0000000604057981 */ /* 0x000ea2000c1e1900 */
[----:B------:R-:W-:-:S04]  /*02a0*/  IMAD R3, R9, R3, R0 ;  /* 0x0000000309037224 */ /* 0x000fc800078e0200 */
[----:B0-----:R-:W-:-:S05]  /*02b0*/  IMAD.WIDE R6, R3, 0x4, R6 ;  /* 0x0000000403067825 */ /* 0x001fca00078e0206 */
[----:B--2---:R-:W-:Y:S01]  /*02c0*/  STG.E desc[UR6][R6.64], R5 ;  /* 0x0000000506007986 */ /* 0x004fe2000c101906 */
[----:B------:R-:W-:Y:S05]  /*02d0*/  EXIT ;  /* 0x000000000000794d */ /* 0x000fea0003800000 */
.L_x_9:
        /* <DEDUP_REMOVED lines=10> */
.L_x_80:


//--------------------- .text._Z14cuda_calc_kernPfiff --------------------------
	.section	.text._Z14cuda_calc_kernPfiff,"ax",@progbits
	.align	128
        .global         _Z14cuda_calc_kernPfiff
        .type           _Z14cuda_calc_kernPfiff,@function
        .size           _Z14cuda_calc_kernPfiff,(.L_x_77 - _Z14cuda_calc_kernPfiff)
        .other          _Z14cuda_calc_kernPfiff,@"STO_CUDA_ENTRY STV_DEFAULT"
_Z14cuda_calc_kernPfiff:
.text._Z14cuda_calc_kernPfiff:
[----:B------:R-:W-:Y:S01]  /*0000*/  LDC R1, c[0x0][0x37c] ;  /* 0x0000df00ff017b82 */ /* 0x000fe20000000800 */
[----:B------:R-:W0:Y:S01]  /*0010*/  S2R R6, SR_TID.X ;  /* 0x0000000000067919 */ /* 0x000e220000002100 */
[----:B------:R-:W0:Y:S06]  /*0020*/  LDCU UR4, c[0x0][0x388] ;  /* 0x00007100ff0477ac */ /* 0x000e2c0008000800 */
[----:B------:R-:W1:Y:S01]  /*0030*/  LDC.64 R4, c[0x0][0x380] ;  /* 0x0000e000ff047b82 */ /* 0x000e620000000a00 */
[----:B------:R-:W-:Y:S01]  /*0040*/  BSSY.RECONVERGENT B0, `(.L_x_10) ;  /* 0x0000060000007945 */ /* 0x000fe20003800200 */
[----:B------:R-:W2:Y:S01]  /*0050*/  LDCU.64 UR10, c[0x0][0x358] ;  /* 0x00006b00ff0a77ac */ /* 0x000ea20008000a00 */
[C---:B0-----:R-:W-:Y:S01]  /*0060*/  ISETP.GE.U32.AND P0, PT, R6.reuse, UR4, PT ;  /* 0x0000000406007c0c */ /* 0x041fe2000bf06070 */
[----:B-1----:R-:W-:-:S12]  /*0070*/  IMAD.WIDE.U32 R4, R6, 0x4, R4 ;  /* 0x0000000406047825 */ /* 0x002fd800078e0004 */
[----:B--2---:R-:W-:Y:S05]  /*0080*/  @P0 BRA `(.L_x_11) ;  /* 0x00000004006c0947 */ /* 0x004fea0003800000 */
[----:B------:R-:W0:Y:S01]  /*0090*/  LDCU UR4, c[0x0][0x390] ;  /* 0x00007200ff0477ac */ /* 0x000e220008000800 */
[----:B------:R-:W-:Y:S01]  /*00a0*/  I2FP.F32.U32 R0, R6 ;  /* 0x0000000600007245 */ /* 0x000fe20000201000 */
[----:B------:R-:W-:Y:S01]  /*00b0*/  BSSY.RECONVERGENT B1, `(.L_x_12) ;  /* 0x000001a000017945 */ /* 0x000fe20003800200 */
[----:B0-----:R-:W0:Y:S01]  /*00c0*/  F2F.F64.F32 R8, UR4 ;  /* 0x0000000400087d10 */ /* 0x001e220008201800 */
[----:B------:R-:W1:Y:S01]  /*00d0*/  LDCU UR4, c[0x0][0x38c] ;  /* 0x00007180ff0477ac */ /* 0x000e620008000800 */
[----:B0-----:R-:W-:Y:S01]  /*00e0*/  DADD R2, R8, R8 ;  /* 0x0000000008027229 */ /* 0x001fe20000000008 */
[----:B-1----:R-:W-:-:S07]  /*00f0*/  FADD R0, R0, -UR4 ;  /* 0x8000000400007e21 */ /* 0x002fce0008000000 */
[----:B------:R-:W-:Y:S01]  /*0100*/  DMUL R8, R8, R2 ;  /* 0x0000000208087228 */ /* 0x000fe20000000000 */
[----:B------:R-:W-:-:S05]  /*0110*/  IMAD.MOV.U32 R2, RZ, RZ, 0x1 ;  /* 0x00000001ff027424 */ /* 0x000fca00078e00ff */
[----:B------:R-:W0:Y:S02]  /*0120*/  MUFU.RCP64H R3, R9 ;  /* 0x0000000900037308 */ /* 0x000e240000001800 */
[----:B0-----:R-:W-:-:S08]  /*0130*/  DFMA R10, -R8, R2, 1 ;  /* 0x3ff00000080a742b */ /* 0x001fd00000000102 */
[----:B------:R-:W-:-:S08]  /*0140*/  DFMA R10, R10, R10, R10 ;  /* 0x0000000a0a0a722b */ /* 0x000fd0000000000a */
[----:B------:R-:W-:Y:S01]  /*0150*/  DFMA R2, R2, R10, R2 ;  /* 0x0000000a0202722b */ /* 0x000fe20000000002 */
[----:B------:R-:W-:-:S07]  /*0160*/  FMUL R10, R0, -R0 ;  /* 0x80000000000a7220 */ /* 0x000fce0000400000 */
[----:B------:R-:W-:Y:S01]  /*0170*/  DFMA R12, -R8, R2, 1 ;  /* 0x3ff00000080c742b */ /* 0x000fe20000000102 */
[----:B------:R-:W0:Y:S07]  /*0180*/  F2F.F64.F32 R10, R10 ;  /* 0x0000000a000a7310 */ /* 0x000e2e0000201800 */
[----:B------:R-:W-:-:S08]  /*0190*/  DFMA R2, R2, R12, R2 ;  /* 0x0000000c0202722b */ /* 0x000fd00000000002 */
[----:B0-----:R-:W-:Y:S01]  /*01a0*/  DMUL R12, R10, R2 ;  /* 0x000000020a0c7228 */ /* 0x001fe20000000000 */
[----:B------:R-:W-:-:S07]  /*01b0*/  FSETP.GEU.AND P1, PT, |R11|, 6.5827683646048100446e-37, PT ;  /* 0x036000000b00780b */ /* 0x000fce0003f2e200 */
[----:B------:R-:W-:-:S08]  /*01c0*/  DFMA R14, -R8, R12, R10 ;  /* 0x0000000c080e722b */ /* 0x000fd0000000010a */
[----:B------:R-:W-:-:S10]  /*01d0*/  DFMA R2, R2, R14, R12 ;  /* 0x0000000e0202722b */ /* 0x000fd4000000000c */
[----:B------:R-:W-:-:S05]  /*01e0*/  FFMA R0, RZ, R9, R3 ;  /* 0x00000009ff007223 */ /* 0x000fca0000000003 */
[----:B------:R-:W-:-:S13]  /*01f0*/  FSETP.GT.AND P0, PT, |R0|, 1.469367938527859385e-39, PT ;  /* 0x001000000000780b */ /* 0x000fda0003f04200 */
[----:B------:R-:W-:Y:S05]  /*0200*/  @P0 BRA P1, `(.L_x_13) ;  /* 0x0000000000100947 */ /* 0x000fea0000800000 */
[----:B------:R-:W-:-:S07]  /*0210*/  MOV R0, 0x230 ;  /* 0x0000023000007802 */ /* 0x000fce0000000f00 */
[----:B------:R-:W-:Y:S05]  /*0220*/  CALL.REL.NOINC `($__internal_0_$__cuda_sm20_div_rn_f64_full) ;  /* 0x0000000c00407944 */ /* 0x000fea0003c00000 */
[----:B------:R-:W-:Y:S02]  /*0230*/  IMAD.MOV.U32 R2, RZ, RZ, R14 ;  /* 0x000000ffff027224 */ /* 0x000fe400078e000e */
[----:B------:R-:W-:-:S07]  /*0240*/  IMAD.MOV.U32 R3, RZ, RZ, R15 ;  /* 0x000000ffff037224 */ /* 0x000fce00078e000f */
.L_x_13:
[----:B------:R-:W-:Y:S05]  /*0250*/  BSYNC.RECONVERGENT B1 ;  /* 0x0000000000017941 */ /* 0x000fea0003800200 */
.L_x_12:
[----:B------:R-:W-:Y:S01]  /*0260*/  MOV R8, 0x652b82fe ;  /* 0x652b82fe00087802 */ /* 0x000fe20000000f00 */
[----:B------:R-:W-:Y:S01]  /*0270*/  IMAD.MOV.U32 R9, RZ, RZ, 0x3ff71547 ;  /* 0x3ff71547ff097424 */ /* 0x000fe200078e00ff */
[----:B------:R-:W-:Y:S01]  /*0280*/  UMOV UR4, 0xfefa39ef ;  /* 0xfefa39ef00047882 */ /* 0x000fe20000000000 */
[----:B------:R-:W-:Y:S01]  /*0290*/  UMOV UR5, 0x3fe62e42 ;  /* 0x3fe62e4200057882 */ /* 0x000fe20000000000 */
[----:B------:R-:W-:Y:S01]  /*02a0*/  FSETP.GEU.AND P0, PT, |R3|, 4.1917929649353027344, PT ;  /* 0x4086232b0300780b */ /* 0x000fe20003f0e200 */
[----:B------:R-:W-:Y:S02]  /*02b0*/  BSSY.RECONVERGENT B1, `(.L_x_14) ;  /* 0x0000036000017945 */ /* 0x000fe40003800200 */
[----:B------:R-:W-:-:S08]  /*02c0*/  DFMA R8, R2, R8, 6.75539944105574400000e+15 ;  /* 0x433800000208742b */ /* 0x000fd00000000008 */
[----:B------:R-:W-:-:S08]  /*02d0*/  DADD R10, R8, -6.75539944105574400000e+15 ;  /* 0xc3380000080a7429 */ /* 0x000fd00000000000 */
[----:B------:R-:W-:Y:S01]  /*02e0*/  DFMA R12, R10, -UR4, R2 ;  /* 0x800000040a0c7c2b */ /* 0x000fe20008000002 */
[----:B------:R-:W-:Y:S01]  /*02f0*/  UMOV UR4, 0x3b39803f ;  /* 0x3b39803f00047882 */ /* 0x000fe20000000000 */
[----:B------:R-:W-:-:S06]  /*0300*/  UMOV UR5, 0x3c7abc9e ;  /* 0x3c7abc9e00057882 */ /* 0x000fcc0000000000 */
[----:B------:R-:W-:Y:S01]  /*0310*/  DFMA R10, R10, -UR4, R12 ;  /* 0x800000040a0a7c2b */ /* 0x000fe2000800000c */
[----:B------:R-:W-:Y:S01]  /*0320*/  UMOV UR4, 0x69ce2bdf ;  /* 0x69ce2bdf00047882 */ /* 0x000fe20000000000 */
[----:B------:R-:W-:Y:S01]  /*0330*/  IMAD.MOV.U32 R12, RZ, RZ, -0x35dec16 ;  /* 0xfca213eaff0c7424 */ /* 0x000fe200078e00ff */
[----:B------:R-:W-:Y:S01]  /*0340*/  UMOV UR5, 0x3e5ade15 ;  /* 0x3e5ade1500057882 */ /* 0x000fe20000000000 */
[----:B------:R-:W-:-:S06]  /*0350*/  IMAD.MOV.U32 R13, RZ, RZ, 0x3e928af3 ;  /* 0x3e928af3ff0d7424 */ /* 0x000fcc00078e00ff */
[----:B------:R-:W-:Y:S01]  /*0360*/  DFMA R12, R10, UR4, R12 ;  /* 0x000000040a0c7c2b */ /* 0x000fe2000800000c */
[----:B------:R-:W-:Y:S01]  /*0370*/  UMOV UR4, 0x62401315 ;  /* 0x6240131500047882 */ /* 0x000fe20000000000 */
[----:B------:R-:W-:-:S06]  /*0380*/  UMOV UR5, 0x3ec71dee ;  /* 0x3ec71dee00057882 */ /* 0x000fcc0000000000 */
[----:B------:R-:W-:Y:S01]  /*0390*/  DFMA R12, R10, R12, UR4 ;  /* 0x000000040a0c7e2b */ /* 0x000fe2000800000c */
        /* <DEDUP_REMOVED lines=20> */
[----:B------:R-:W-:-:S08]  /*04e0*/  DFMA R12, R10, R12, UR4 ;  /* 0x000000040a0c7e2b */ /* 0x000fd0000800000c */
[----:B------:R-:W-:-:S08]  /*04f0*/  DFMA R12, R10, R12, 1 ;  /* 0x3ff000000a0c742b */ /* 0x000fd0000000000c */
[----:B------:R-:W-:-:S10]  /*0500*/  DFMA R12, R10, R12, 1 ;  /* 0x3ff000000a0c742b */ /* 0x000fd4000000000c */
[----:B------:R-:W-:Y:S01]  /*0510*/  LEA R11, R8, R13, 0x14 ;  /* 0x0000000d080b7211 */ /* 0x000fe200078ea0ff */
[----:B------:R-:W-:Y:S01]  /*0520*/  IMAD.MOV.U32 R10, RZ, RZ, R12 ;  /* 0x000000ffff0a7224 */ /* 0x000fe200078e000c */
[----:B------:R-:W-:Y:S06]  /*0530*/  @!P0 BRA `(.L_x_15) ;  /* 0x0000000000348947 */ /* 0x000fec0003800000 */
[----:B------:R-:W-:Y:S01]  /*0540*/  FSETP.GEU.AND P1, PT, |R3|, 4.2275390625, PT ;  /* 0x408748000300780b */ /* 0x000fe20003f2e200 */
[C---:B------:R-:W-:Y:S02]  /*0550*/  DADD R10, R2.reuse, +INF ;  /* 0x7ff00000020a7429 */ /* 0x040fe40000000000 */
[----:B------:R-:W-:-:S08]  /*0560*/  DSETP.GEU.AND P0, PT, R2, RZ, PT ;  /* 0x000000ff0200722a */ /* 0x000fd00003f0e000 */
[----:B------:R-:W-:Y:S02]  /*0570*/  FSEL R10, R10, RZ, P0 ;  /* 0x000000ff0a0a7208 */ /* 0x000fe40000000000 */
[----:B------:R-:W-:Y:S02]  /*0580*/  @!P1 LEA.HI R0, R8, R8, RZ, 0x1 ;  /* 0x0000000808009211 */ /* 0x000fe400078f08ff */
[----:B------:R-:W-:Y:S02]  /*0590*/  @!P1 MOV R2, R12 ;  /* 0x0000000c00029202 */ /* 0x000fe40000000f00 */
[----:B------:R-:W-:Y:S02]  /*05a0*/  @!P1 SHF.R.S32.HI R3, RZ, 0x1, R0 ;  /* 0x00000001ff039819 */ /* 0x000fe40000011400 */
[----:B------:R-:W-:-:S03]  /*05b0*/  FSEL R11, R11, RZ, P0 ;  /* 0x000000ff0b0b7208 */ /* 0x000fc60000000000 */
[----:B------:R-:W-:Y:S02]  /*05c0*/  @!P1 IMAD.IADD R8, R8, 0x1, -R3 ;  /* 0x0000000108089824 */ /* 0x000fe400078e0a03 */
[----:B------:R-:W-:-:S03]  /*05d0*/  @!P1 IMAD R3, R3, 0x100000, R13 ;  /* 0x0010000003039824 */ /* 0x000fc600078e020d */
[----:B------:R-:W-:Y:S01]  /*05e0*/  @!P1 LEA R9, R8, 0x3ff00000, 0x14 ;  /* 0x3ff0000008099811 */ /* 0x000fe200078ea0ff */
[----:B------:R-:W-:-:S06]  /*05f0*/  @!P1 IMAD.MOV.U32 R8, RZ, RZ, RZ ;  /* 0x000000ffff089224 */ /* 0x000fcc00078e00ff */
[----:B------:R-:W-:-:S11]  /*0600*/  @!P1 DMUL R10, R2, R8 ;  /* 0x00000008020a9228 */ /* 0x000fd60000000000 */
.L_x_15:
[----:B------:R-:W-:Y:S05]  /*0610*/  BSYNC.RECONVERGENT B1 ;  /* 0x0000000000017941 */ /* 0x000fea0003800200 */
.L_x_14:
[----:B------:R-:W0:Y:S02]  /*0620*/  F2F.F32.F64 R11, R10 ;  /* 0x0000000a000b7310 */ /* 0x000e240000301000 */
[----:B0-----:R0:W-:Y:S02]  /*0630*/  STG.E desc[UR10][R4.64], R11 ;  /* 0x0000000b04007986 */ /* 0x0011e4000c10190a */
.L_x_11:
[----:B------:R-:W-:Y:S05]  /*0640*/  BSYNC.RECONVERGENT B0 ;  /* 0x0000000000007941 */ /* 0x000fea0003800200 */
.L_x_10:
[----:B------:R-:W-:Y:S01]  /*0650*/  BAR.SYNC.DEFER_BLOCKING 0x0 ;  /* 0x0000000000007b1d */ /* 0x000fe20000010000 */
[----:B------:R-:W-:-:S05]  /*0660*/  ISETP.NE.AND P0, PT, R6, RZ, PT ;  /* 0x000000ff0600720c */ /* 0x000fca0003f05270 */
[----:B------:R-:W-:Y:S08]  /*0670*/  BSSY.RECONVERGENT B0, `(.L_x_16) ;  /* 0x000007f000007945 */ /* 0x000ff00003800200 */
[----:B------:R-:W-:Y:S05]  /*0680*/  @P0 BRA `(.L_x_17) ;  /* 0x0000000400f40947 */ /* 0x000fea0003800000 */
[----:B------:R-:W1:Y:S01]  /*0690*/  LDCU UR6, c[0x0][0x388] ;  /* 0x00007100ff0677ac */ /* 0x000e620008000800 */
[----:B------:R-:W-:Y:S01]  /*06a0*/  IMAD.MOV.U32 R0, RZ, RZ, RZ ;  /* 0x000000ffff007224 */ /* 0x000fe200078e00ff */
[----:B-1----:R-:W-:-:S09]  /*06b0*/  UISETP.GE.AND UP0, UPT, UR6, 0x1, UPT ;  /* 0x000000010600788c */ /* 0x002fd2000bf06270 */
[----:B------:R-:W-:Y:S05]  /*06c0*/  BRA.U !UP0, `(.L_x_18) ;  /* 0x0000000508a47547 */ /* 0x000fea000b800000 */
[----:B------:R-:W-:Y:S01]  /*06d0*/  UISETP.GE.U32.AND UP1, UPT, UR6, 0x10, UPT ;  /* 0x000000100600788c */ /* 0x000fe2000bf26070 */
[----:B------:R-:W-:Y:S01]  /*06e0*/  IMAD.MOV.U32 R7, RZ, RZ, RZ ;  /* 0x000000ffff077224 */ /* 0x000fe200078e00ff */
[----:B------:R-:W-:Y:S01]  /*06f0*/  ULOP3.LUT UR7, UR6, 0xf, URZ, 0xc0, !UPT ;  /* 0x0000000f06077892 */ /* 0x000fe2000f8ec0ff */
[----:B------:R-:W-:-:S03]  /*0700*/  MOV R0, RZ ;  /* 0x000000ff00007202 */ /* 0x000fc60000000f00 */
[----:B------:R-:W-:-:S03]  /*0710*/  UISETP.NE.AND UP0, UPT, UR7, URZ, UPT ;  /* 0x000000ff0700728c */ /* 0x000fc6000bf05270 */
[----:B------:R-:W-:Y:S08]  /*0720*/  BRA.U !UP1, `(.L_x_19) ;  /* 0x0000000109b87547 */ /* 0x000ff0000b800000 */
[----:B------:R-:W1:Y:S01]  /*0730*/  LDCU.64 UR4, c[0x0][0x380] ;  /* 0x00007000ff0477ac */ /* 0x000e620008000a00 */
[----:B------:R-:W-:Y:S01]  /*0740*/  IMAD.MOV.U32 R0, RZ, RZ, RZ ;  /* 0x000000ffff007224 */ /* 0x000fe200078e00ff */
[----:B------:R-:W-:-:S04]  /*0750*/  ULOP3.LUT UR8, UR6, 0x7ffffff0, URZ, 0xc0, !UPT ;  /* 0x7ffffff006087892 */ /* 0x000fc8000f8ec0ff */
[----:B------:R-:W-:Y:S02]  /*0760*/  UIADD3 UR9, UPT, UPT, -UR8, URZ, URZ ;  /* 0x000000ff08097290 */ /* 0x000fe4000fffe1ff */
[----:B------:R-:W-:Y:S01]  /*0770*/  IMAD.U32 R7, RZ, RZ, UR8 ;  /* 0x00000008ff077e24 */ /* 0x000fe2000f8e00ff */
[----:B-1----:R-:W-:-:S04]  /*0780*/  UIADD3 UR4, UP1, UPT, UR4, 0x20, URZ ;  /* 0x0000002004047890 */ /* 0x002fc8000ff3e0ff */
[----:B------:R-:W-:Y:S02]  /*0790*/  UIADD3.X UR5, UPT, UPT, URZ, UR5, URZ, UP1, !UPT ;  /* 0x00000005ff057290 */ /* 0x000fe40008ffe4ff */
[----:B------:R-:W-:-:S04]  /*07a0*/  IMAD.U32 R2, RZ, RZ, UR4 ;  /* 0x00000004ff027e24 */ /* 0x000fc8000f8e00ff */
[----:B------:R-:W-:-:S07]  /*07b0*/  MOV R3, UR5 ;  /* 0x0000000500037c02 */ /* 0x000fce0008000f00 */
.L_x_20:
        /* <DEDUP_REMOVED lines=12> */
[----:B0-----:R-:W5:Y:S04]  /*0880*/  LDG.E R11, desc[UR10][R2.64+0x10] ;  /* 0x0000100a020b7981 */ /* 0x001f68000c1e1900 */
[----:B------:R-:W5:Y:S04]  /*0890*/  LDG.E R10, desc[UR10][R2.64+0x14] ;  /* 0x0000140a020a7981 */ /* 0x000f68000c1e1900 */
[----:B------:R-:W5:Y:S04]  /*08a0*/  LDG.E R9, desc[UR10][R2.64+0x18] ;  /* 0x0000180a02097981 */ /* 0x000f68000c1e1900 */
[----:B------:R0:W5:Y:S01]  /*08b0*/  LDG.E R8, desc[UR10][R2.64+0x1c] ;  /* 0x00001c0a02087981 */ /* 0x000162000c1e1900 */
[----:B------:R-:W-:-:S04]  /*08c0*/  UIADD3 UR9, UPT, UPT, UR9, 0x10, URZ ;  /* 0x0000001009097890 */ /* 0x000fc8000fffe0ff */
[----:B------:R-:W-:Y:S01]  /*08d0*/  UISETP.NE.AND UP1, UPT, UR9, URZ, UPT ;  /* 0x000000ff0900728c */ /* 0x000fe2000bf25270 */
[----:B0-----:R-:W-:-:S05]  /*08e0*/  IADD3 R2, P0, PT, R2, 0x40, RZ ;  /* 0x0000004002027810 */ /* 0x001fca0007f1e0ff */
[----:B------:R-:W-:Y:S02]  /*08f0*/  IMAD.X R3, RZ, RZ, R3, P0 ;  /* 0x000000ffff037224 */ /* 0x000fe400000e0603 */
[----:B--2---:R-:W-:-:S04]  /*0900*/  FADD R17, R17, R0 ;  /* 0x0000000011117221 */ /* 0x004fc80000000000 */
[----:B---3--:R-:W-:-:S04]  /*0910*/  FADD R17, R17, R18 ;  /* 0x0000001211117221 */ /* 0x008fc80000000000 */
[----:B----4-:R-:W-:-:S04]  /*0920*/  FADD R17, R17, R20 ;  /* 0x0000001411117221 */ /* 0x010fc80000000000 */
[----:B-----5:R-:W-:-:S04]  /*0930*/  FADD R17, R17, R22 ;  /* 0x0000001611117221 */ /* 0x020fc80000000000 */
[----:B------:R-:W-:-:S04]  /*0940*/  FADD R17, R17, R24 ;  /* 0x0000001811117221 */ /* 0x000fc80000000000 */
        /* <DEDUP_REMOVED lines=10> */
[----:B------:R-:W-:Y:S01]  /*09f0*/  FADD R0, R9, R8 ;  /* 0x0000000809007221 */ /* 0x000fe20000000000 */
[----:B------:R-:W-:Y:S06]  /*0a00*/  BRA.U UP1, `(.L_x_20) ;  /* 0xfffffffd016c7547 */ /* 0x000fec000b83ffff */
.L_x_19:
[----:B------:R-:W-:Y:S05]  /*0a10*/  BRA.U !UP0, `(.L_x_18) ;  /* 0x0000000108d07547 */ /* 0x000fea000b800000 */
[----:B------:R-:W-:Y:S02]  /*0a20*/  UISETP.GE.U32.AND UP0, UPT, UR7, 0x8, UPT ;  /* 0x000000080700788c */ /* 0x000fe4000bf06070 */
[----:B------:R-:W-:-:S04]  /*0a30*/  ULOP3.LUT UR5, UR6, 0x7, URZ, 0xc0, !UPT ;  /* 0x0000000706057892 */ /* 0x000fc8000f8ec0ff */
[----:B------:R-:W-:-:S03]  /*0a40*/  UISETP.NE.AND UP1, UPT, UR5, URZ, UPT ;  /* 0x000000ff0500728c */ /* 0x000fc6000bf25270 */
[----:B------:R-:W-:Y:S08]  /*0a50*/  BRA.U !UP0, `(.L_x_21) ;  /* 0x00000001084c7547 */ /* 0x000ff0000b800000 */
[----:B------:R-:W1:Y:S02]  /*0a60*/  LDC.64 R2, c[0x0][0x380] ;  /* 0x0000e000ff027b82 */ /* 0x000e640000000a00 */
[----:B-1----:R-:W-:-:S05]  /*0a70*/  IMAD.WIDE.U32 R2, R7, 0x4, R2 ;  /* 0x0000000407027825 */ /* 0x002fca00078e0002 */
[----:B------:R-:W2:Y:S04]  /*0a80*/  LDG.E R9, desc[UR10][R2.64] ;  /* 0x0000000a02097981 */ /* 0x000ea8000c1e1900 */
[----:B------:R-:W3:Y:S04]  /*0a90*/  LDG.E R8, desc[UR10][R2.64+0x4] ;  /* 0x0000040a02087981 */ /* 0x000ee8000c1e1900 */
[----:B0-----:R-:W4:Y:S04]  /*0aa0*/  LDG.E R11, desc[UR10][R2.64+0x8] ;  /* 0x0000080a020b7981 */ /* 0x001f28000c1e1900 */
[----:B------:R-:W5:Y:S04]  /*0ab0*/  LDG.E R13, desc[UR10][R2.64+0xc] ;  /* 0x00000c0a020d7981 */ /* 0x000f68000c1e1900 */
[----:B------:R-:W5:Y:S04]  /*0ac0*/  LDG.E R15, desc[UR10][R2.64+0x10] ;  /* 0x0000100a020f7981 */ /* 0x000f68000c1e1900 */
[----:B------:R-:W5:Y:S04]  /*0ad0*/  LDG.E R17, desc[UR10][R2.64+0x14] ;  /* 0x0000140a02117981 */ /* 0x000f68000c1e1900 */
[----:B------:R-:W5:Y:S04]  /*0ae0*/  LDG.E R19, desc[UR10][R2.64+0x18] ;  /* 0x0000180a02137981 */ /* 0x000f68000c1e1900 */
[----:B------:R-:W5:Y:S01]  /*0af0*/  LDG.E R21, desc[UR10][R2.64+0x1c] ;  /* 0x00001c0a02157981 */ /* 0x000f62000c1e1900 */
[----:B------:R-:W-:-:S02]  /*0b00*/  VIADD R7, R7, 0x8 ;  /* 0x0000000807077836 */ /* 0x000fc40000000000 */
[----:B--2---:R-:W-:-:S04]  /*0b10*/  FADD R9, R0, R9 ;  /* 0x0000000900097221 */ /* 0x004fc80000000000 */
[----:B---3--:R-:W-:-:S04]  /*0b20*/  FADD R8, R9, R8 ;  /* 0x0000000809087221 */ /* 0x008fc80000000000 */
[----:B----4-:R-:W-:-:S04]  /*0b30*/  FADD R8, R8, R11 ;  /* 0x0000000b08087221 */ /* 0x010fc80000000000 */
[----:B-----5:R-:W-:-:S04]  /*0b40*/  FADD R8, R8, R13 ;  /* 0x0000000d08087221 */ /* 0x020fc80000000000 */
[----:B------:R-:W-:-:S04]  /*0b50*/  FADD R8, R8, R15 ;  /* 0x0000000f08087221 */ /* 0x000fc80000000000 */
[----:B------:R-:W-:-:S04]  /*0b60*/  FADD R8, R8, R17 ;  /* 0x0000001108087221 */ /* 0x000fc80000000000 */
[----:B------:R-:W-:-:S04]  /*0b70*/  FADD R8, R8, R19 ;  /* 0x0000001308087221 */ /* 0x000fc80000000000 */
[----:B------:R-:W-:-:S07]  /*0b80*/  FADD R0, R8, R21 ;  /* 0x0000001508007221 */ /* 0x000fce0000000000 */
.L_x_21:
        /* <DEDUP_REMOVED lines=10> */
[----:B------:R-:W5:Y:S01]  /*0c30*/  LDG.E R13, desc[UR10][R2.64+0xc] ;  /* 0x00000c0a020d7981 */ /* 0x000f62000c1e1900 */
[----:B------:R-:W-:-:S02]  /*0c40*/  VIADD R7, R7, 0x4 ;  /* 0x0000000407077836 */ /* 0x000fc40000000000 */
[----:B--2---:R-:W-:-:S04]  /*0c50*/  FADD R9, R0, R9 ;  /* 0x0000000900097221 */ /* 0x004fc80000000000 */
[----:B---3--:R-:W-:-:S04]  /*0c60*/  FADD R8, R9, R8 ;  /* 0x0000000809087221 */ /* 0x008fc80000000000 */
[----:B----4-:R-:W-:-:S04]  /*0c70*/  FADD R8, R8, R11 ;  /* 0x0000000b08087221 */ /* 0x010fc80000000000 */
[----:B-----5:R-:W-:-:S07]  /*0c80*/  FADD R0, R8, R13 ;  /* 0x0000000d08007221 */ /* 0x020fce0000000000 */
.L_x_22:
[----:B------:R-:W-:Y:S05]  /*0c90*/  BRA.U !UP1, `(.L_x_18) ;  /* 0x0000000109307547 */ /* 0x000fea000b800000 */
[----:B------:R-:W1:Y:S01]  /*0ca0*/  LDC.64 R2, c[0x0][0x380] ;  /* 0x0000e000ff027b82 */ /* 0x000e620000000a00 */
[----:B------:R-:W-:Y:S01]  /*0cb0*/  UIADD3 UR4, UPT, UPT, -UR4, URZ, URZ ;  /* 0x000000ff04047290 */ /* 0x000fe2000fffe1ff */
[----:B-1----:R-:W-:-:S05]  /*0cc0*/  IMAD.WIDE.U32 R2, R7, 0x4, R2 ;  /* 0x0000000407027825 */ /* 0x002fca00078e0002 */
[----:B------:R-:W-:-:S07]  /*0cd0*/  MOV R7, R3 ;  /* 0x0000000300077202 */ /* 0x000fce0000000f00 */
.L_x_23:
[----:B------:R-:W-:-:S06]  /*0ce0*/  IMAD.MOV.U32 R3, RZ, RZ, R7 ;  /* 0x000000ffff037224 */ /* 0x000fcc00078e0007 */
[----:B------:R1:W2:Y:S01]  /*0cf0*/  LDG.E R3, desc[UR10][R2.64] ;  /* 0x0000000a02037981 */ /* 0x0002a2000c1e1900 */
[----:B------:R-:W-:-:S04]  /*0d00*/  UIADD3 UR4, UPT, UPT, UR4, 0x1, URZ ;  /* 0x0000000104047890 */ /* 0x000fc8000fffe0ff */
[----:B------:R-:W-:Y:S01]  /*0d10*/  UISETP.NE.AND UP0, UPT, UR4, URZ, UPT ;  /* 0x000000ff0400728c */ /* 0x000fe2000bf05270 */
[----:B-1----:R-:W-:-:S05]  /*0d20*/  IADD3 R2, P0, PT, R2, 0x4, RZ ;  /* 0x0000000402027810 */ /* 0x002fca0007f1e0ff */
[----:B------:R-:W-:Y:S02]  /*0d30*/  IMAD.X R7, RZ, RZ, R7, P0 ;  /* 0x000000ffff077224 */ /* 0x000fe400000e0607 */
[----:B--2---:R-:W-:Y:S01]  /*0d40*/  FADD R0, R3, R0 ;  /* 0x0000000003007221 */ /* 0x004fe20000000000 */
[----:B------:R-:W-:Y:S06]  /*0d50*/  BRA.U UP0, `(.L_x_23) ;  /* 0xfffffffd00e07547 */ /* 0x000fec000b83ffff */
.L_x_18:
[----:B------:R-:W-:-:S05]  /*0d60*/  VIADD R2, R0, 0x1800000 ;  /* 0x0180000000027836 */ /* 0x000fca0000000000 */
[----:B------:R-:W-:-:S04]  /*0d70*/  LOP3.LUT R2, R2, 0x7f800000, RZ, 0xc0, !PT ;  /* 0x7f80000002027812 */ /* 0x000fc800078ec0ff */
[----:B------:R-:W-:-:S13]  /*0d80*/  ISETP.GT.U32.AND P0, PT, R2, 0x1ffffff, PT ;  /* 0x01ffffff0200780c */ /* 0x000fda0003f04070 */
[----:B------:R-:W-:Y:S05]  /*0d90*/  @P0 BRA `(.L_x_24) ;  /* 0x0000000000100947 */ /* 0x000fea0003800000 */
[----:B------:R-:W-:-:S07]  /*0da0*/  MOV R2, 0xdc0 ;  /* 0x00000dc000027802 */ /* 0x000fce0000000f00 */
[----:B0-----:R-:W-:Y:S05]  /*0db0*/  CALL.REL.NOINC `($__internal_1_$__cuda_sm20_rcp_rn_f32_slowpath) ;  /* 0x0000000400cc7944 */ /* 0x001fea0003c00000 */
[----:B------:R-:W-:Y:S01]  /*0dc0*/  MOV R2, R0 ;  /* 0x0000000000027202 */ /* 0x000fe20000000f00 */
[----:B------:R-:W-:Y:S06]  /*0dd0*/  BRA `(.L_x_25) ;  /* 0x0000000000107947 */ /* 0x000fec0003800000 */
.L_x_24:
[----:B------:R-:W1:Y:S02]  /*0de0*/  MUFU.RCP R3, R0 ;  /* 0x0000000000037308 */ /* 0x000e640000001000 */
[----:B-1----:R-:W-:-:S04]  /*0df0*/  FFMA R2, R3, R0, -1 ;  /* 0xbf80000003027423 */ /* 0x002fc80000000000 */
[----:B------:R-:W-:-:S04]  /*0e00*/  FADD.FTZ R2, -R2, -RZ ;  /* 0x800000ff02027221 */ /* 0x000fc80000010100 */
[----:B------:R-:W-:-:S07]  /*0e10*/  FFMA R2, R3, R2, R3 ;  /* 0x0000000203027223 */ /* 0x000fce0000000003 */
.L_x_25:
[----:B------:R-:W1:Y:S01]  /*0e20*/  S2UR UR5, SR_CgaCtaId ;  /* 0x00000000000579c3 */ /* 0x000e620000008800 */
[----:B------:R-:W-:Y:S02]  /*0e30*/  UMOV UR4, 0x400 ;  /* 0x0000040000047882 */ /* 0x000fe40000000000 */
[----:B-1----:R-:W-:-:S09]  /*0e40*/  ULEA UR4, UR5, UR4, 0x18 ;  /* 0x0000000405047291 */ /* 0x002fd2000f8ec0ff */
[----:B------:R1:W-:Y:S03]  /*0e50*/  STS [UR4], R2 ;  /* 0x00000002ff007988 */ /* 0x0003e60008000804 */
.L_x_17:
[----:B------:R-:W-:Y:S05]  /*0e60*/  BSYNC.RECONVERGENT B0 ;  /* 0x0000000000007941 */ /* 0x000fea0003800200 */
.L_x_16:
[----:B------:R-:W2:Y:S01]  /*0e70*/  LDCU UR4, c[0x0][0x388] ;  /* 0x00007100ff0477ac */ /* 0x000ea20008000800 */
[----:B------:R-:W-:Y:S01]  /*0e80*/  BAR.SYNC.DEFER_BLOCKING 0x0 ;  /* 0x0000000000007b1d */ /* 0x000fe20000010000 */
[----:B--2---:R-:W-:-:S13]  /*0e90*/  ISETP.GE.U32.AND P0, PT, R6, UR4, PT ;  /* 0x0000000406007c0c */ /* 0x004fda000bf06070 */
[----:B------:R-:W-:Y:S05]  /*0ea0*/  @P0 EXIT ;  /* 0x000000000000094d */ /* 0x000fea0003800000 */
[----:B------:R-:W2:Y:S01]  /*0eb0*/  LDG.E R3, desc[UR10][R4.64] ;  /* 0x0000000a04037981 */ /* 0x000ea2000c1e1900 */
[----:B------:R-:W3:Y:S01]  /*0ec0*/  S2UR UR5, SR_CgaCtaId ;  /* 0x00000000000579c3 */ /* 0x000ee20000008800 */
[----:B------:R-:W-:Y:S02]  /*0ed0*/  UMOV UR4, 0x400 ;  /* 0x0000040000047882 */ /* 0x000fe40000000000 */
[----:B---3--:R-:W-:-:S09]  /*0ee0*/  ULEA UR4, UR5, UR4, 0x18 ;  /* 0x0000000405047291 */ /* 0x008fd2000f8ec0ff */
[----:B------:R-:W2:Y:S02]  /*0ef0*/  LDS R0, [UR4] ;  /* 0x00000004ff007984 */ /* 0x000ea40008000800 */
[----:B--2---:R-:W-:-:S05]  /*0f00*/  FMUL R3, R0, R3 ;  /* 0x0000000300037220 */ /* 0x004fca0000400000 */
[----:B------:R-:W-:Y:S01]  /*0f10*/  STG.E desc[UR10][R4.64], R3 ;  /* 0x0000000304007986 */ /* 0x000fe2000c10190a */
[----:B------:R-:W-:Y:S05]  /*0f20*/  EXIT ;  /* 0x000000000000794d */ /* 0x000fea0003800000 */
        .weak           $__internal_0_$__cuda_sm20_div_rn_f64_full
        .type           $__internal_0_$__cuda_sm20_div_rn_f64_full,@function
        .size           $__internal_0_$__cuda_sm20_div_rn_f64_full,($__internal_1_$__cuda_sm20_rcp_rn_f32_slowpath - $__internal_0_$__cuda_sm20_div_rn_f64_full)
$__internal_0_$__cuda_sm20_div_rn_f64_full:
[C---:B------:R-:W-:Y:S01]  /*0f30*/  FSETP.GEU.AND P0, PT, |R9|.reuse, 1.469367938527859385e-39, PT ;  /* 0x001000000900780b */ /* 0x040fe20003f0e200 */
[----:B------:R-:W-:Y:S01]  /*0f40*/  IMAD.MOV.U32 R12, RZ, RZ, 0x1 ;  /* 0x00000001ff0c7424 */ /* 0x000fe200078e00ff */
[----:B------:R-:W-:Y:S01]  /*0f50*/  LOP3.LUT R2, R9, 0x800fffff, RZ, 0xc0, !PT ;  /* 0x800fffff09027812 */ /* 0x000fe200078ec0ff */
[----:B------:R-:W-:Y:S01]  /*0f60*/  BSSY.RECONVERGENT B2, `(.L_x_26) ;  /* 0x0000055000027945 */ /* 0x000fe20003800200 */
[C---:B------:R-:W-:Y:S02]  /*0f70*/  FSETP.GEU.AND P2, PT, |R11|.reuse, 1.469367938527859385e-39, PT ;  /* 0x001000000b00780b */ /* 0x040fe40003f4e200 */
[----:B------:R-:W-:Y:S01]  /*0f80*/  LOP3.LUT R3, R2, 0x3ff00000, RZ, 0xfc, !PT ;  /* 0x3ff0000002037812 */ /* 0x000fe200078efcff */
[----:B------:R-:W-:Y:S01]  /*0f90*/  IMAD.MOV.U32 R2, RZ, RZ, R8 ;  /* 0x000000ffff027224 */ /* 0x000fe200078e0008 */
[----:B------:R-:W-:Y:S02]  /*0fa0*/  LOP3.LUT R7, R11, 0x7ff00000, RZ, 0xc0, !PT ;  /* 0x7ff000000b077812 */ /* 0x000fe400078ec0ff */
[----:B------:R-:W-:-:S03]  /*0fb0*/  LOP3.LUT R16, R9, 0x7ff00000, RZ, 0xc0, !PT ;  /* 0x7ff0000009107812 */ /* 0x000fc600078ec0ff */
[----:B------:R-:W-:Y:S01]  /*0fc0*/  @!P0 DMUL R2, R8, 8.98846567431157953865e+307 ;  /* 0x7fe0000008028828 */ /* 0x000fe20000000000 */
[----:B------:R-:W-:-:S03]  /*0fd0*/  ISETP.GE.U32.AND P1, PT, R7, R16, PT ;  /* 0x000000100700720c */ /* 0x000fc60003f26070 */
[----:B------:R-:W-:Y:S02]  /*0fe0*/  @!P2 LOP3.LUT R20, R9, 0x7ff00000, RZ, 0xc0, !PT ;  /* 0x7ff000000914a812 */ /* 0x000fe400078ec0ff */
[----:B------:R-:W0:Y:S02]  /*0ff0*/  MUFU.RCP64H R13, R3 ;  /* 0x00000003000d7308 */ /* 0x000e240000001800 */
[----:B------:R-:W-:Y:S01]  /*1000*/  @!P2 ISETP.GE.U32.AND P3, PT, R7, R20, PT ;  /* 0x000000140700a20c */ /* 0x000fe20003f66070 */
[----:B------:R-:W-:Y:S01]  /*1010*/  @!P2 IMAD.MOV.U32 R20, RZ, RZ, RZ ;  /* 0x000000ffff14a224 */ /* 0x000fe200078e00ff */
[----:B0-----:R-:W-:-:S08]  /*1020*/  DFMA R14, R12, -R2, 1 ;  /* 0x3ff000000c0e742b */ /* 0x001fd00000000802 */
[----:B------:R-:W-:Y:S01]  /*1030*/  DFMA R18, R14, R14, R14 ;  /* 0x0000000e0e12722b */ /* 0x000fe2000000000e */
[----:B------:R-:W-:-:S05]  /*1040*/  IMAD.MOV.U32 R14, RZ, RZ, 0x1ca00000 ;  /* 0x1ca00000ff0e7424 */ /* 0x000fca00078e00ff */
[C---:B------:R-:W-:Y:S02]  /*1050*/  @!P2 SEL R15, R14.reuse, 0x63400000, !P3 ;  /* 0x634000000e0fa807 */ /* 0x040fe40005800000 */
[----:B------:R-:W-:Y:S01]  /*1060*/  DFMA R18, R12, R18, R12 ;  /* 0x000000120c12722b */ /* 0x000fe2000000000c */
[----:B------:R-:W-:Y:S02]  /*1070*/  SEL R13, R14, 0x63400000, !P1 ;  /* 0x634000000e0d7807 */ /* 0x000fe40004800000 */
[--C-:B------:R-:W-:Y:S02]  /*1080*/  @!P2 LOP3.LUT R15, R15, 0x80000000, R11.reuse, 0xf8, !PT ;  /* 0x800000000f0fa812 */ /* 0x100fe400078ef80b */
[----:B------:R-:W-:Y:S02]  /*1090*/  LOP3.LUT R13, R13, 0x800fffff, R11, 0xf8, !PT ;  /* 0x800fffff0d0d7812 */ /* 0x000fe400078ef80b */
[----:B------:R-:W-:Y:S01]  /*10a0*/  @!P2 LOP3.LUT R21, R15, 0x100000, RZ, 0xfc, !PT ;  /* 0x001000000f15a812 */ /* 0x000fe200078efcff */
[----:B------:R-:W-:Y:S01]  /*10b0*/  DFMA R22, R18, -R2, 1 ;  /* 0x3ff000001216742b */ /* 0x000fe20000000802 */
[----:B------:R-:W-:-:S06]  /*10c0*/  MOV R12, R10 ;  /* 0x0000000a000c7202 */ /* 0x000fcc0000000f00 */
[----:B------:R-:W-:Y:S02]  /*10d0*/  @!P2 DFMA R12, R12, 2, -R20 ;  /* 0x400000000c0ca82b */ /* 0x000fe40000000814 */
[----:B------:R-:W-:Y:S01]  /*10e0*/  DFMA R18, R18, R22, R18 ;  /* 0x000000161212722b */ /* 0x000fe20000000012 */
[----:B------:R-:W-:Y:S02]  /*10f0*/  IMAD.MOV.U32 R23, RZ, RZ, R7 ;  /* 0x000000ffff177224 */ /* 0x000fe400078e0007 */
[----:B------:R-:W-:Y:S01]  /*1100*/  IMAD.MOV.U32 R22, RZ, RZ, R16 ;  /* 0x000000ffff167224 */ /* 0x000fe200078e0010 */
[----:B------:R-:W-:-:S04]  /*1110*/  @!P0 LOP3.LUT R22, R3, 0x7ff00000, RZ, 0xc0, !PT ;  /* 0x7ff0000003168812 */ /* 0x000fc800078ec0ff */
[----:B------:R-:W-:Y:S01]  /*1120*/  @!P2 LOP3.LUT R23, R13, 0x7ff00000, RZ, 0xc0, !PT ;  /* 0x7ff000000d17a812 */ /* 0x000fe200078ec0ff */
[----:B------:R-:W-:Y:S01]  /*1130*/  DMUL R20, R18, R12 ;  /* 0x0000000c12147228 */ /* 0x000fe20000000000 */
[----:B------:R-:W-:Y:S02]  /*1140*/  VIADD R24, R22, 0xffffffff ;  /* 0xffffffff16187836 */ /* 0x000fe40000000000 */
[----:B------:R-:W-:-:S04]  /*1150*/  IADD3 R15, PT, PT, R23, -0x1, RZ ;  /* 0xffffffff170f7810 */ /* 0x000fc80007ffe0ff */
[----:B------:R-:W-:Y:S01]  /*1160*/  ISETP.GT.U32.AND P0, PT, R15, 0x7feffffe, PT ;  /* 0x7feffffe0f00780c */ /* 0x000fe20003f04070 */
[----:B------:R-:W-:-:S03]  /*1170*/  DFMA R16, R20, -R2, R12 ;  /* 0x800000021410722b */ /* 0x000fc6000000000c */
[----:B------:R-:W-:-:S05]  /*1180*/  ISETP.GT.U32.OR P0, PT, R24, 0x7feffffe, P0 ;  /* 0x7feffffe1800780c */ /* 0x000fca0000704470 */
[----:B------:R-:W-:-:S08]  /*1190*/  DFMA R16, R18, R16, R20 ;  /* 0x000000101210722b */ /* 0x000fd00000000014 */
[----:B------:R-:W-:Y:S05]  /*11a0*/  @P0 BRA `(.L_x_27) ;  /* 0x00000000006c0947 */ /* 0x000fea0003800000 */
[----:B------:R-:W-:-:S04]  /*11b0*/  LOP3.LUT R18, R9, 0x7ff00000, RZ, 0xc0, !PT ;  /* 0x7ff0000009127812 */ /* 0x000fc800078ec0ff */
[CC--:B------:R-:W-:Y:S02]  /*11c0*/  VIADDMNMX R10, R7.reuse, -R18.reuse, 0xb9600000, !PT ;  /* 0xb9600000070a7446 */ /* 0x0c0fe40007800912 */
[----:B------:R-:W-:Y:S02]  /*11d0*/  ISETP.GE.U32.AND P0, PT, R7, R18, PT ;  /* 0x000000120700720c */ /* 0x000fe40003f06070 */
[----:B------:R-:W-:Y:S02]  /*11e0*/  VIMNMX R10, PT, PT, R10, 0x46a00000, PT ;  /* 0x46a000000a0a7848 */ /* 0x000fe40003fe0100 */
[----:B------:R-:W-:-:S05]  /*11f0*/  SEL R7, R14, 0x63400000, !P0 ;  /* 0x634000000e077807 */ /* 0x000fca0004000000 */
[----:B------:R-:W-:Y:S01]  /*1200*/  IMAD.IADD R7, R10, 0x1, -R7 ;  /* 0x000000010a077824 */ /* 0x000fe200078e0a07 */
[----:B------:R-:W-:-:S03]  /*1210*/  MOV R10, RZ ;  /* 0x000000ff000a7202 */ /* 0x000fc60000000f00 */
[----:B------:R-:W-:-:S06]  /*1220*/  VIADD R11, R7, 0x7fe00000 ;  /* 0x7fe00000070b7836 */ /* 0x000fcc0000000000 */
[----:B------:R-:W-:-:S10]  /*1230*/  DMUL R14, R16, R10 ;  /* 0x0000000a100e7228 */ /* 0x000fd40000000000 */
[----:B------:R-:W-:-:S13]  /*1240*/  FSETP.GTU.AND P0, PT, |R15|, 1.469367938527859385e-39, PT ;  /* 0x001000000f00780b */ /* 0x000fda0003f0c200 */
[----:B------:R-:W-:Y:S05]  /*1250*/  @P0 BRA `(.L_x_28) ;  /* 0x0000000000940947 */ /* 0x000fea0003800000 */
[----:B------:R-:W-:Y:S01]  /*1260*/  DFMA R2, R16, -R2, R12 ;  /* 0x800000021002722b */ /* 0x000fe2000000000c */
[----:B------:R-:W-:-:S09]  /*1270*/  IMAD.MOV.U32 R10, RZ, RZ, RZ ;  /* 0x000000ffff0a7224 */ /* 0x000fd200078e00ff */
[C---:B------:R-:W-:Y:S02]  /*1280*/  FSETP.NEU.AND P0, PT, R3.reuse, RZ, PT ;  /* 0x000000ff0300720b */ /* 0x040fe40003f0d000 */
[----:B------:R-:W-:-:S04]  /*1290*/  LOP3.LUT R9, R3, 0x80000000, R9, 0x48, !PT ;  /* 0x8000000003097812 */ /* 0x000fc800078e4809 */
[----:B------:R-:W-:-:S07]  /*12a0*/  LOP3.LUT R11, R9, R11, RZ, 0xfc, !PT ;  /* 0x0000000b090b7212 */ /* 0x000fce00078efcff */
[----:B------:R-:W-:Y:S05]  /*12b0*/  @!P0 BRA `(.L_x_28) ;  /* 0x00000000007c8947 */ /* 0x000fea0003800000 */
[----:B------:R-:W-:Y:S01]  /*12c0*/  IMAD.MOV R3, RZ, RZ, -R7 ;  /* 0x000000ffff037224 */ /* 0x000fe200078e0a07 */
[----:B------:R-:W-:Y:S01]  /*12d0*/  DMUL.RP R10, R16, R10 ;  /* 0x0000000a100a7228 */ /* 0x000fe20000008000 */
[----:B------:R-:W-:Y:S01]  /*12e0*/  IMAD.MOV.U32 R2, RZ, RZ, RZ ;  /* 0x000000ffff027224 */ /* 0x000fe200078e00ff */
[----:B------:R-:W-:-:S05]  /*12f0*/  IADD3 R7, PT, PT, -R7, -0x43300000, RZ ;  /* 0xbcd0000007077810 */ /* 0x000fca0007ffe1ff */
[----:B------:R-:W-:-:S03]  /*1300*/  DFMA R2, R14, -R2, R16 ;  /* 0x800000020e02722b */ /* 0x000fc60000000010 */
[----:B------:R-:W-:-:S07]  /*1310*/  LOP3.LUT R9, R11, R9, RZ, 0x3c, !PT ;  /* 0x000000090b097212 */ /* 0x000fce00078e3cff */
[----:B------:R-:W-:-:S04]  /*1320*/  FSETP.NEU.AND P0, PT, |R3|, R7, PT ;  /* 0x000000070300720b */ /* 0x000fc80003f0d200 */
[----:B------:R-:W-:Y:S02]  /*1330*/  FSEL R14, R10, R14, !P0 ;  /* 0x0000000e0a0e7208 */ /* 0x000fe40004000000 */
[----:B------:R-:W-:Y:S01]  /*1340*/  FSEL R15, R9, R15, !P0 ;  /* 0x0000000f090f7208 */ /* 0x000fe20004000000 */
[----:B------:R-:W-:Y:S06]  /*1350*/  BRA `(.L_x_28) ;  /* 0x0000000000547947 */ /* 0x000fec0003800000 */
.L_x_27:
[----:B------:R-:W-:-:S14]  /*1360*/  DSETP.NAN.AND P0, PT, R10, R10, PT ;  /* 0x0000000a0a00722a */ /* 0x000fdc0003f08000 */
[----:B------:R-:W-:Y:S05]  /*1370*/  @P0 BRA `(.L_x_29) ;  /* 0x0000000000440947 */ /* 0x000fea0003800000 */
[----:B------:R-:W-:-:S14]  /*1380*/  DSETP.NAN.AND P0, PT, R8, R8, PT ;  /* 0x000000080800722a */ /* 0x000fdc0003f08000 */
[----:B------:R-:W-:Y:S05]  /*1390*/  @P0 BRA `(.L_x_30) ;  /* 0x0000000000300947 */ /* 0x000fea0003800000 */
[----:B------:R-:W-:Y:S01]  /*13a0*/  ISETP.NE.AND P0, PT, R23, R22, PT ;  /* 0x000000161700720c */ /* 0x000fe20003f05270 */
[----:B------:R-:W-:Y:S01]  /*13b0*/  IMAD.MOV.U32 R15, RZ, RZ, -0x80000 ;  /* 0xfff80000ff0f7424 */ /* 0x000fe200078e00ff */
[----:B------:R-:W-:-:S11]  /*13c0*/  MOV R14, 0x0 ;  /* 0x00000000000e7802 */ /* 0x000fd60000000f00 */
[----:B------:R-:W-:Y:S05]  /*13d0*/  @!P0 BRA `(.L_x_28) ;  /* 0x0000000000348947 */ /* 0x000fea0003800000 */
[----:B------:R-:W-:Y:S02]  /*13e0*/  ISETP.NE.AND P0, PT, R23, 0x7ff00000, PT ;  /* 0x7ff000001700780c */ /* 0x000fe40003f05270 */
[----:B------:R-:W-:Y:S02]  /*13f0*/  LOP3.LUT R15, R11, 0x80000000, R9, 0x48, !PT ;  /* 0x800000000b0f7812 */ /* 0x000fe400078e4809 */
[----:B------:R-:W-:-:S13]  /*1400*/  ISETP.EQ.OR P0, PT, R22, RZ, !P0 ;  /* 0x000000ff1600720c */ /* 0x000fda0004702670 */
[----:B------:R-:W-:Y:S01]  /*1410*/  @P0 LOP3.LUT R2, R15, 0x7ff00000, RZ, 0xfc, !PT ;  /* 0x7ff000000f020812 */ /* 0x000fe200078efcff */
[----:B------:R-:W-:Y:S01]  /*1420*/  @!P0 IMAD.MOV.U32 R14, RZ, RZ, RZ ;  /* 0x000000ffff0e8224 */ /* 0x000fe200078e00ff */
[----:B------:R-:W-:-:S03]  /*1430*/  @P0 MOV R14, RZ ;  /* 0x000000ff000e0202 */ /* 0x000fc60000000f00 */
[----:B------:R-:W-:Y:S01]  /*1440*/  @P0 IMAD.MOV.U32 R15, RZ, RZ, R2 ;  /* 0x000000ffff0f0224 */ /* 0x000fe200078e0002 */
[----:B------:R-:W-:Y:S06]  /*1450*/  BRA `(.L_x_28) ;  /* 0x0000000000147947 */ /* 0x000fec0003800000 */
.L_x_30:
[----:B------:R-:W-:Y:S01]  /*1460*/  LOP3.LUT R15, R9, 0x80000, RZ, 0xfc, !PT ;  /* 0x00080000090f7812 */ /* 0x000fe200078efcff */
[----:B------:R-:W-:Y:S01]  /*1470*/  IMAD.MOV.U32 R14, RZ, RZ, R8 ;  /* 0x000000ffff0e7224 */ /* 0x000fe200078e0008 */
[----:B------:R-:W-:Y:S06]  /*1480*/  BRA `(.L_x_28) ;  /* 0x0000000000087947 */ /* 0x000fec0003800000 */
.L_x_29:
[----:B------:R-:W-:Y:S02]  /*1490*/  LOP3.LUT R15, R11, 0x80000, RZ, 0xfc, !PT ;  /* 0x000800000b0f7812 */ /* 0x000fe400078efcff */
[----:B------:R-:W-:-:S07]  /*14a0*/  MOV R14, R10 ;  /* 0x0000000a000e7202 */ /* 0x000fce0000000f00 */
.L_x_28:
[----:B------:R-:W-:Y:S05]  /*14b0*/  BSYNC.RECONVERGENT B2 ;  /* 0x0000000000027941 */ /* 0x000fea0003800200 */
.L_x_26:
[----:B------:R-:W-:Y:S02]  /*14c0*/  IMAD.MOV.U32 R2, RZ, RZ, R0 ;  /* 0x000000ffff027224 */ /* 0x000fe400078e0000 */
[----:B------:R-:W-:-:S04]  /*14d0*/  IMAD.MOV.U32 R3, RZ, RZ, 0x0 ;  /* 0x00000000ff037424 */ /* 0x000fc800078e00ff */
[----:B------:R-:W-:Y:S05]  /*14e0*/  RET.REL.NODEC R2 `(_Z14cuda_calc_kernPfiff) ;  /* 0xffffffe802c47950 */ /* 0x000fea0003c3ffff */
        .weak           $__internal_1_$__cuda_sm20_rcp_rn_f32_slowpath
        .type           $__internal_1_$__cuda_sm20_rcp_rn_f32_slowpath,@function
        .size           $__internal_1_$__cuda_sm20_rcp_rn_f32_slowpath,(.L_x_77 - $__internal_1_$__cuda_sm20_rcp_rn_f32_slowpath)
$__internal_1_$__cuda_sm20_rcp_rn_f32_slowpath:
[----:B------:R-:W-:-:S04]  /*14f0*/  SHF.L.U32 R3, R0, 0x1, RZ ;  /* 0x0000000100037819 */ /* 0x000fc800000006ff */
[----:B------:R-:W-:-:S04]  /*1500*/  SHF.R.U32.HI R11, RZ, 0x18, R3 ;  /* 0x00000018ff0b7819 */ /* 0x000fc80000011603 */
[----:B------:R-:W-:-:S13]  /*1510*/  ISETP.NE.U32.AND P0, PT, R11, RZ, PT ;  /* 0x000000ff0b00720c */ /* 0x000fda0003f05070 */
[----:B------:R-:W-:Y:S05]  /*1520*/  @P0 BRA `(.L_x_31) ;  /* 0x00000000002c0947 */ /* 0x000fea0003800000 */
[----:B------:R-:W-:-:S05]  /*1530*/  IMAD.SHL.U32 R3, R0, 0x2, RZ ;  /* 0x0000000200037824 */ /* 0x000fca00078e00ff */
[----:B------:R-:W-:-:S13]  /*1540*/  ISETP.NE.AND P0, PT, R3, RZ, PT ;  /* 0x000000ff0300720c */ /* 0x000fda0003f05270 */
[----:B------:R2:W3:Y:S01]  /*1550*/  @!P0 MUFU.RCP R3, R0 ;  /* 0x0000000000038308 */ /* 0x0004e20000001000 */
[----:B------:R-:W-:Y:S05]  /*1560*/  @!P0 BRA `(.L_x_32) ;  /* 0x0000000000a48947 */ /* 0x000fea0003800000 */
[----:B------:R-:W-:-:S04]  /*1570*/  FFMA R7, R0, 1.84467440737095516160e+19, RZ ;  /* 0x5f80000000077823 */ /* 0x000fc800000000ff */
[----:B--2---:R-:W3:Y:S02]  /*1580*/  MUFU.RCP R0, R7 ;  /* 0x0000000700007308 */ /* 0x004ee40000001000 */
[----:B---3--:R-:W-:-:S04]  /*1590*/  FFMA R3, R7, R0, -1 ;  /* 0xbf80000007037423 */ /* 0x008fc80000000000 */
[----:B------:R-:W-:-:S04]  /*15a0*/  FADD.FTZ R3, -R3, -RZ ;  /* 0x800000ff03037221 */ /* 0x000fc80000010100 */
[----:B------:R-:W-:-:S04]  /*15b0*/  FFMA R0, R0, R3, R0 ;  /* 0x0000000300007223 */ /* 0x000fc80000000000 */
[----:B------:R-:W-:Y:S01]  /*15c0*/  FFMA R3, R0, 1.84467440737095516160e+19, RZ ;  /* 0x5f80000000037823 */ /* 0x000fe200000000ff */
[----:B------:R-:W-:Y:S06]  /*15d0*/  BRA `(.L_x_32) ;  /* 0x0000000000887947 */ /* 0x000fec0003800000 */
.L_x_31:
[----:B------:R-:W-:-:S05]  /*15e0*/  VIADD R13, R11, 0xffffff03 ;  /* 0xffffff030b0d7836 */ /* 0x000fca0000000000 */
[----:B------:R-:W-:-:S13]  /*15f0*/  ISETP.GT.U32.AND P0, PT, R13, 0x1, PT ;  /* 0x000000010d00780c */ /* 0x000fda0003f04070 */
[----:B------:R-:W-:Y:S05]  /*1600*/  @P0 BRA `(.L_x_33) ;  /* 0x0000000000780947 */ /* 0x000fea0003800000 */
[----:B------:R-:W-:Y:S01]  /*1610*/  LOP3.LUT R3, R0, 0x7fffff, RZ, 0xc0, !PT ;  /* 0x007fffff00037812 */ /* 0x000fe200078ec0ff */
[----:B------:R-:W-:-:S03]  /*1620*/  HFMA2 R10, -RZ, RZ, 0, 1.78813934326171875e-07 ;  /* 0x00000003ff0a7431 */ /* 0x000fc600000001ff */
[----:B------:R-:W-:-:S04]  /*1630*/  LOP3.LUT R3, R3, 0x3f800000, RZ, 0xfc, !PT ;  /* 0x3f80000003037812 */ /* 0x000fc800078efcff */
[----:B------:R-:W0:Y:S01]  /*1640*/  MUFU.RCP R8, R3 ;  /* 0x0000000300087308 */ /* 0x000e220000001000 */
[----:B------:R-:W-:Y:S01]  /*1650*/  SHF.L.U32 R10, R10, R13, RZ ;  /* 0x0000000d0a0a7219 */ /* 0x000fe200000006ff */
[----:B0-----:R-:W-:-:S04]  /*1660*/  FFMA R7, R3, R8, -1 ;  /* 0xbf80000003077423 */ /* 0x001fc80000000008 */
[----:B------:R-:W-:-:S04]  /*1670*/  FADD.FTZ R7, -R7, -RZ ;  /* 0x800000ff07077221 */ /* 0x000fc80000010100 */
[CCC-:B------:R-:W-:Y:S01]  /*1680*/  FFMA.RM R9, R8.reuse, R7.reuse, R8.reuse ;  /* 0x0000000708097223 */ /* 0x1c0fe20000004008 */
[----:B------:R-:W-:-:S04]  /*1690*/  FFMA.RP R8, R8, R7, R8 ;  /* 0x0000000708087223 */ /* 0x000fc80000008008 */
[C---:B------:R-:W-:Y:S02]  /*16a0*/  LOP3.LUT R7, R9.reuse, 0x7fffff, RZ, 0xc0, !PT ;  /* 0x007fffff09077812 */ /* 0x040fe400078ec0ff */
[----:B------:R-:W-:Y:S02]  /*16b0*/  FSETP.NEU.FTZ.AND P0, PT, R9, R8, PT ;  /* 0x000000080900720b */ /* 0x000fe40003f1d000 */
[----:B------:R-:W-:Y:S02]  /*16c0*/  LOP3.LUT R7, R7, 0x800000, RZ, 0xfc, !PT ;  /* 0x0080000007077812 */ /* 0x000fe400078efcff */
[----:B------:R-:W-:Y:S02]  /*16d0*/  SEL R8, RZ, 0xffffffff, !P0 ;  /* 0xffffffffff087807 */ /* 0x000fe40004000000 */
[----:B------:R-:W-:-:S03]  /*16e0*/  LOP3.LUT R10, R10, R7, RZ, 0xc0, !PT ;  /* 0x000000070a0a7212 */ /* 0x000fc600078ec0ff */
[----:B------:R-:W-:Y:S01]  /*16f0*/  IMAD.MOV R8, RZ, RZ, -R8 ;  /* 0x000000ffff087224 */ /* 0x000fe200078e0a08 */
[----:B------:R-:W-:-:S04]  /*1700*/  SHF.R.U32.HI R10, RZ, R13, R10 ;  /* 0x0000000dff0a7219 */ /* 0x000fc8000001160a */
[----:B------:R-:W-:Y:S02]  /*1710*/  LOP3.LUT P1, RZ, R8, R13, R7, 0xf8, !PT ;  /* 0x0000000d08ff7212 */ /* 0x000fe4000782f807 */
[C---:B------:R-:W-:Y:S02]  /*1720*/  LOP3.LUT P0, RZ, R10.reuse, 0x1, RZ, 0xc0, !PT ;  /* 0x000000010aff7812 */ /* 0x040fe4000780c0ff */
[----:B------:R-:W-:Y:S02]  /*1730*/  LOP3.LUT P2, RZ, R10, 0x2, RZ, 0xc0, !PT ;  /* 0x000000020aff7812 */ /* 0x000fe4000784c0ff */
[----:B------:R-:W-:Y:S02]  /*1740*/  IADD3 R8, PT, PT, R11, -0xfc, RZ ;  /* 0xffffff040b087810 */ /* 0x000fe40007ffe0ff */
[----:B------:R-:W-:Y:S02]  /*1750*/  PLOP3.LUT P0, PT, P0, P1, P2, 0xe0, 0x0 ;  /* 0x000000000000781c */ /* 0x000fe40000703c20 */
[----:B------:R-:W-:-:S02]  /*1760*/  LOP3.LUT P1, RZ, R0, 0x7fffff, RZ, 0xc0, !PT ;  /* 0x007fffff00ff7812 */ /* 0x000fc4000782c0ff */
[----:B------:R-:W-:-:S05]  /*1770*/  SEL R3, RZ, 0x1, !P0 ;  /* 0x00000001ff037807 */ /* 0x000fca0004000000 */
[----:B------:R-:W-:-:S05]  /*1780*/  IMAD.MOV R3, RZ, RZ, -R3 ;  /* 0x000000ffff037224 */ /* 0x000fca00078e0a03 */
[----:B------:R-:W-:Y:S02]  /*1790*/  ISETP.GE.AND P0, PT, R3, RZ, PT ;  /* 0x000000ff0300720c */ /* 0x000fe40003f06270 */
[----:B------:R-:W-:-:S11]  /*17a0*/  SHF.R.U32.HI R3, RZ, R8, R7 ;  /* 0x00000008ff037219 */ /* 0x000fd60000011607 */
[----:B------:R-:W-:-:S04]  /*17b0*/  @!P0 VIADD R3, R3, 0x1 ;  /* 0x0000000103038836 */ /* 0x000fc80000000000 */
[----:B------:R-:W-:-:S05]  /*17c0*/  @!P1 IMAD.SHL.U32 R3, R3, 0x2, RZ ;  /* 0x0000000203039824 */ /* 0x000fca00078e00ff */
[----:B------:R-:W-:Y:S01]  /*17d0*/  LOP3.LUT R3, R3, 0x80000000, R0, 0xf8, !PT ;  /* 0x8000000003037812 */ /* 0x000fe200078ef800 */
[----:B------:R-:W-:Y:S06]  /*17e0*/  BRA `(.L_x_32) ;  /* 0x0000000000047947 */ /* 0x000fec0003800000 */
.L_x_33:
[----:B------:R0:W1:Y:S02]  /*17f0*/  MUFU.RCP R3, R0 ;  /* 0x0000000000037308 */ /* 0x0000640000001000 */
.L_x_32:
[----:B0123--:R-:W-:Y:S01]  /*1800*/  MOV R0, R3 ;  /* 0x0000000300007202 */ /* 0x00ffe20000000f00 */
[----:B------:R-:W-:-:S04]  /*1810*/  IMAD.MOV.U32 R3, RZ, RZ, 0x0 ;  /* 0x00000000ff037424 */ /* 0x000fc800078e00ff */
[----:B------:R-:W-:Y:S05]  /*1820*/  RET.REL.NODEC R2 `(_Z14cuda_calc_kernPfiff) ;  /* 0xffffffe402f47950 */ /* 0x000fea0003c3ffff */
.L_x_34:
        /* <DEDUP_REMOVED lines=13> */
.L_x_77:


//--------------------- .text._Z8cuda_corPfS_iii  --------------------------
	.section	.text._Z8cuda_corPfS_iii,"ax",@progbits
	.align	128
        .global         _Z8cuda_corPfS_iii
        .type           _Z8cuda_corPfS_iii,@function
        .size           _Z8cuda_corPfS_iii,(.L_x_82 - _Z8cuda_corPfS_iii)
        .other          _Z8cuda_corPfS_iii,@"STO_CUDA_ENTRY STV_DEFAULT"
_Z8cuda_corPfS_iii:
.text._Z8cuda_corPfS_iii:
[----:B------:R-:W-:Y:S01]  /*0000*/  LDC R1, c[0x0][0x37c] ;  /* 0x0000df00ff017b82 */ /* 0x000fe20000000800 */
[----:B------:R-:W0:Y:S07]  /*0010*/  S2R R0, SR_CTAID.X ;  /* 0x0000000000007919 */ /* 0x000e2e0000002500 */
[----:B------:R-:W0:Y:S01]  /*0020*/  LDC R3, c[0x0][0x398] ;  /* 0x0000e600ff037b82 */ /* 0x000e220000000800 */
[----:B------:R-:W1:Y:S01]  /*0030*/  LDCU UR12, c[0x0][0x394] ;  /* 0x00007280ff0c77ac */ /* 0x000e620008000800 */
[----:B------:R-:W-:Y:S01]  /*0040*/  BSSY.RECONVERGENT B0, `(.L_x_35) ;  /* 0x0000010000007945 */ /* 0x000fe20003800200 */
[----:B------:R-:W1:Y:S01]  /*0050*/  S2R R9, SR_TID.X ;  /* 0x0000000000097919 */ /* 0x000e620000002100 */
[----:B------:R-:W2:Y:S01]  /*0060*/  LDCU.64 UR10, c[0x0][0x358] ;  /* 0x00006b00ff0a77ac */ /* 0x000ea20008000a00 */
[----:B0-----:R-:W-:-:S04]  /*0070*/  ISETP.NE.AND P0, PT, R0, R3, PT ;  /* 0x000000030000720c */ /* 0x001fc80003f05270 */
[C---:B-1----:R-:W-:Y:S02]  /*0080*/  ISETP.GE.U32.OR P1, PT, R9.reuse, UR12, !P0 ;  /* 0x0000000c09007c0c */ /* 0x042fe4000c726470 */
[----:B------:R-:W-:-:S11]  /*0090*/  ISETP.NE.OR P0, PT, R9, RZ, !P0 ;  /* 0x000000ff0900720c */ /* 0x000fd60004705670 */
[----:B--2---:R-:W-:Y:S05]  /*00a0*/  @P1 BRA `(.L_x_36) ;  /* 0x0000000000241947 */ /* 0x004fea0003800000 */
[----:B------:R-:W0:Y:S01]  /*00b0*/  LDC.64 R6, c[0x0][0x380] ;  /* 0x0000e000ff067b82 */ /* 0x000e220000000a00 */
[--C-:B------:R-:W-:Y:S02]  /*00c0*/  IMAD R5, R3, UR12, R9.reuse ;  /* 0x0000000c03057c24 */ /* 0x100fe4000f8e0209 */
[----:B------:R-:W-:Y:S02]  /*00d0*/  IMAD R9, R0, UR12, R9 ;  /* 0x0000000c00097c24 */ /* 0x000fe4000f8e0209 */
[----:B0-----:R-:W-:-:S04]  /*00e0*/  IMAD.WIDE R4, R5, 0x4, R6 ;  /* 0x0000000405047825 */ /* 0x001fc800078e0206 */
[----:B------:R-:W-:Y:S02]  /*00f0*/  IMAD.WIDE R6, R9, 0x4, R6 ;  /* 0x0000000409067825 */ /* 0x000fe400078e0206 */
[----:B------:R-:W2:Y:S04]  /*0100*/  LDG.E R4, desc[UR10][R4.64] ;  /* 0x0000000a04047981 */ /* 0x000ea8000c1e1900 */
[----:B------:R-:W2:Y:S02]  /*0110*/  LDG.E R9, desc[UR10][R6.64] ;  /* 0x0000000a06097981 */ /* 0x000ea4000c1e1900 */
[----:B--2---:R-:W-:-:S05]  /*0120*/  FMUL R9, R4, R9 ;  /* 0x0000000904097220 */ /* 0x004fca0000400000 */
[----:B------:R0:W-:Y:S02]  /*0130*/  STG.E desc[UR10][R6.64], R9 ;  /* 0x0000000906007986 */ /* 0x0001e4000c10190a */
.L_x_36:
[----:B------:R-:W-:Y:S05]  /*0140*/  BSYNC.RECONVERGENT B0 ;  /* 0x0000000000007941 */ /* 0x000fea0003800200 */
.L_x_35:
[----:B------:R-:W-:Y:S06]  /*0150*/  BAR.SYNC.DEFER_BLOCKING 0x0 ;  /* 0x0000000000007b1d */ /* 0x000fec0000010000 */
[----:B------:R-:W-:Y:S05]  /*0160*/  @P0 EXIT ;  /* 0x000000000000094d */ /* 0x000fea0003800000 */
[----:B------:R-:W-:Y:S01]  /*0170*/  UISETP.GE.AND UP0, UPT, UR12, 0x1, UPT ;  /* 0x000000010c00788c */ /* 0x000fe2000bf06270 */
[----:B------:R-:W-:-:S08]  /*0180*/  HFMA2 R2, -RZ, RZ, 0, 0 ;  /* 0x00000000ff027431 */ /* 0x000fd000000001ff */
[----:B------:R-:W-:Y:S05]  /*0190*/  BRA.U !UP0, `(.L_x_37) ;  /* 0x0000000508a87547 */ /* 0x000fea000b800000 */
[----:B------:R-:W-:Y:S02]  /*01a0*/  UISETP.GE.U32.AND UP1, UPT, UR12, 0x10, UPT ;  /* 0x000000100c00788c */ /* 0x000fe4000bf26070 */
[----:B0-----:R-:W-:Y:S01]  /*01b0*/  IMAD R6, R0, UR12, RZ ;  /* 0x0000000c00067c24 */ /* 0x001fe2000f8e02ff */
[----:B------:R-:W-:Y:S01]  /*01c0*/  ULOP3.LUT UR8, UR12, 0xf, URZ, 0xc0, !UPT ;  /* 0x0000000f0c087892 */ /* 0x000fe2000f8ec0ff */
[----:B------:R-:W-:Y:S01]  /*01d0*/  MOV R2, RZ ;  /* 0x000000ff00027202 */ /* 0x000fe20000000f00 */
[----:B------:R-:W-:Y:S02]  /*01e0*/  UMOV UR4, URZ ;  /* 0x000000ff00047c82 */ /* 0x000fe40008000000 */
[----:B------:R-:W-:Y:S02]  /*01f0*/  UISETP.NE.AND UP0, UPT, UR8, URZ, UPT ;  /* 0x000000ff0800728c */ /* 0x000fe4000bf05270 */
[----:B------:R-:W-:Y:S09]  /*0200*/  BRA.U !UP1, `(.L_x_38) ;  /* 0x0000000109b87547 */ /* 0x000ff2000b800000 */
[----:B------:R-:W0:Y:S01]  /*0210*/  LDCU.64 UR6, c[0x0][0x380] ;  /* 0x00007000ff0677ac */ /* 0x000e220008000a00 */
[----:B------:R-:W-:Y:S02]  /*0220*/  MOV R2, RZ ;  /* 0x000000ff00027202 */ /* 0x000fe40000000f00 */
[----:B------:R-:W-:Y:S01]  /*0230*/  MOV R7, R6 ;  /* 0x0000000600077202 */ /* 0x000fe20000000f00 */
[----:B------:R-:W-:-:S04]  /*0240*/  ULOP3.LUT UR4, UR12, 0x7ffffff0, URZ, 0xc0, !UPT ;  /* 0x7ffffff00c047892 */ /* 0x000fc8000f8ec0ff */
[----:B------:R-:W-:Y:S02]  /*0250*/  UIADD3 UR9, UPT, UPT, -UR4, URZ, URZ ;  /* 0x000000ff04097290 */ /* 0x000fe4000fffe1ff */
[----:B0-----:R-:W-:-:S04]  /*0260*/  UIADD3 UR5, UP1, UPT, UR6, 0x20, URZ ;  /* 0x0000002006057890 */ /* 0x001fc8000ff3e0ff */
[----:B------:R-:W-:-:S12]  /*0270*/  UIADD3.X UR6, UPT, UPT, URZ, UR7, URZ, UP1, !UPT ;  /* 0x00000007ff067290 */ /* 0x000fd80008ffe4ff */
.L_x_39:
[----:B------:R-:W-:Y:S02]  /*0280*/  MOV R4, UR5 ;  /* 0x0000000500047c02 */ /* 0x000fe40008000f00 */
[----:B------:R-:W-:-:S03]  /*0290*/  MOV R5, UR6 ;  /* 0x0000000600057c02 */ /* 0x000fc60008000f00 */
[----:B------:R-:W-:-:S05]  /*02a0*/  IMAD.WIDE R4, R7, 0x4, R4 ;  /* 0x0000000407047825 */ /* 0x000fca00078e0204 */
        /* <DEDUP_REMOVED lines=16> */
[----:B------:R-:W-:Y:S01]  /*03b0*/  UIADD3 UR9, UPT, UPT, UR9, 0x10, URZ ;  /* 0x0000001009097890 */ /* 0x000fe2000fffe0ff */
[----:B------:R-:W-:-:S03]  /*03c0*/  IADD3 R7, PT, PT, R7, 0x10, RZ ;  /* 0x0000001007077810 */ /* 0x000fc60007ffe0ff */
[----:B------:R-:W-:Y:S01]  /*03d0*/  UISETP.NE.AND UP1, UPT, UR9, URZ, UPT ;  /* 0x000000ff0900728c */ /* 0x000fe2000bf25270 */
        /* <DEDUP_REMOVED lines=17> */
.L_x_38:
[----:B------:R-:W-:Y:S05]  /*04f0*/  BRA.U !UP0, `(.L_x_37) ;  /* 0x0000000108d07547 */ /* 0x000fea000b800000 */
[----:B------:R-:W-:Y:S02]  /*0500*/  UISETP.GE.U32.AND UP0, UPT, UR8, 0x8, UPT ;  /* 0x000000080800788c */ /* 0x000fe4000bf06070 */
[----:B------:R-:W-:-:S04]  /*0510*/  ULOP3.LUT UR6, UR12, 0x7, URZ, 0xc0, !UPT ;  /* 0x000000070c067892 */ /* 0x000fc8000f8ec0ff */
[----:B------:R-:W-:-:S03]  /*0520*/  UISETP.NE.AND UP1, UPT, UR6, URZ, UPT ;  /* 0x000000ff0600728c */ /* 0x000fc6000bf25270 */
[----:B------:R-:W-:Y:S08]  /*0530*/  BRA.U !UP0, `(.L_x_40) ;  /* 0x0000000108507547 */ /* 0x000ff0000b800000 */
[----:B------:R-:W0:Y:S01]  /*0540*/  LDC.64 R4, c[0x0][0x380] ;  /* 0x0000e000ff047b82 */ /* 0x000e220000000a00 */
[----:B------:R-:W-:-:S05]  /*0550*/  IADD3 R7, PT, PT, R6, UR4, RZ ;  /* 0x0000000406077c10 */ /* 0x000fca000fffe0ff */
[----:B0-----:R-:W-:-:S05]  /*0560*/  IMAD.WIDE R4, R7, 0x4, R4 ;  /* 0x0000000407047825 */ /* 0x001fca00078e0204 */
[----:B------:R-:W2:Y:S04]  /*0570*/  LDG.E R7, desc[UR10][R4.64] ;  /* 0x0000000a04077981 */ /* 0x000ea8000c1e1900 */
[----:B------:R-:W3:Y:S04]  /*0580*/  LDG.E R8, desc[UR10][R4.64+0x4] ;  /* 0x0000040a04087981 */ /* 0x000ee8000c1e1900 */
[----:B------:R-:W4:Y:S04]  /*0590*/  LDG.E R10, desc[UR10][R4.64+0x8] ;  /* 0x0000080a040a7981 */ /* 0x000f28000c1e1900 */
[----:B------:R-:W5:Y:S04]  /*05a0*/  LDG.E R12, desc[UR10][R4.64+0xc] ;  /* 0x00000c0a040c7981 */ /* 0x000f68000c1e1900 */
[----:B------:R-:W5:Y:S04]  /*05b0*/  LDG.E R14, desc[UR10][R4.64+0x10] ;  /* 0x0000100a040e7981 */ /* 0x000f68000c1e1900 */
[----:B------:R-:W5:Y:S04]  /*05c0*/  LDG.E R16, desc[UR10][R4.64+0x14] ;  /* 0x0000140a04107981 */ /* 0x000f68000c1e1900 */
[----:B------:R-:W5:Y:S04]  /*05d0*/  LDG.E R18, desc[UR10][R4.64+0x18] ;  /* 0x0000180a04127981 */ /* 0x000f68000c1e1900 */
[----:B------:R-:W5:Y:S01]  /*05e0*/  LDG.E R20, desc[UR10][R4.64+0x1c] ;  /* 0x00001c0a04147981 */ /* 0x000f62000c1e1900 */
[----:B------:R-:W-:Y:S01]  /*05f0*/  UIADD3 UR4, UPT, UPT, UR4, 0x8, URZ ;  /* 0x0000000804047890 */ /* 0x000fe2000fffe0ff */
        /* <DEDUP_REMOVED lines=8> */
.L_x_40:
        /* <DEDUP_REMOVED lines=11> */
[----:B------:R-:W5:Y:S01]  /*0730*/  LDG.E R12, desc[UR10][R4.64+0xc] ;  /* 0x00000c0a040c7981 */ /* 0x000f62000c1e1900 */
[----:B------:R-:W-:Y:S01]  /*0740*/  UIADD3 UR4, UPT, UPT, UR4, 0x4, URZ ;  /* 0x0000000404047890 */ /* 0x000fe2000fffe0ff */
[----:B--2---:R-:W-:-:S04]  /*0750*/  FADD R7, R2, R7 ;  /* 0x0000000702077221 */ /* 0x004fc80000000000 */
[----:B---3--:R-:W-:-:S04]  /*0760*/  FADD R7, R7, R8 ;  /* 0x0000000807077221 */ /* 0x008fc80000000000 */
[----:B----4-:R-:W-:-:S04]  /*0770*/  FADD R7, R7, R10 ;  /* 0x0000000a07077221 */ /* 0x010fc80000000000 */
[----:B-----5:R-:W-:-:S07]  /*0780*/  FADD R2, R7, R12 ;  /* 0x0000000c07027221 */ /* 0x020fce0000000000 */
.L_x_41:
[----:B------:R-:W-:Y:S05]  /*0790*/  BRA.U !UP1, `(.L_x_37) ;  /* 0x0000000109287547 */ /* 0x000fea000b800000 */
[----:B------:R-:W0:Y:S01]  /*07a0*/  LDC.64 R8, c[0x0][0x380] ;  /* 0x0000e000ff087b82 */ /* 0x000e220000000a00 */
[----:B------:R-:W-:Y:S01]  /*07b0*/  IADD3 R7, PT, PT, R6, UR4, RZ ;  /* 0x0000000406077c10 */ /* 0x000fe2000fffe0ff */
[----:B------:R-:W-:-:S12]  /*07c0*/  UIADD3 UR5, UPT, UPT, -UR5, URZ, URZ ;  /* 0x000000ff05057290 */ /* 0x000fd8000fffe1ff */
.L_x_42:
[----:B0-----:R-:W-:-:S06]  /*07d0*/  IMAD.WIDE R4, R7, 0x4, R8 ;  /* 0x0000000407047825 */ /* 0x001fcc00078e0208 */
[----:B------:R-:W2:Y:S01]  /*07e0*/  LDG.E R5, desc[UR10][R4.64] ;  /* 0x0000000a04057981 */ /* 0x000ea2000c1e1900 */
[----:B------:R-:W-:Y:S01]  /*07f0*/  UIADD3 UR5, UPT, UPT, UR5, 0x1, URZ ;  /* 0x0000000105057890 */ /* 0x000fe2000fffe0ff */
[----:B------:R-:W-:-:S03]  /*0800*/  IADD3 R7, PT, PT, R7, 0x1, RZ ;  /* 0x0000000107077810 */ /* 0x000fc60007ffe0ff */
[----:B------:R-:W-:Y:S01]  /*0810*/  UISETP.NE.AND UP0, UPT, UR5, URZ, UPT ;  /* 0x000000ff0500728c */ /* 0x000fe2000bf05270 */
[----:B--2---:R-:W-:-:S08]  /*0820*/  FADD R2, R5, R2 ;  /* 0x0000000205027221 */ /* 0x004fd00000000000 */
[----:B------:R-:W-:Y:S05]  /*0830*/  BRA.U UP0, `(.L_x_42) ;  /* 0xfffffffd00e47547 */ /* 0x000fea000b83ffff */
.L_x_37:
[----:B0-----:R-:W0:Y:S02]  /*0840*/  LDC.64 R6, c[0x0][0x388] ;  /* 0x0000e200ff067b82 */ /* 0x001e240000000a00 */
[----:B0-----:R-:W-:-:S04]  /*0850*/  IMAD.WIDE R4, R3, 0x4, R6 ;  /* 0x0000000403047825 */ /* 0x001fc800078e0206 */
[----:B------:R-:W-:Y:S02]  /*0860*/  IMAD.WIDE.U32 R6, R0, 0x4, R6 ;  /* 0x0000000400067825 */ /* 0x000fe400078e0006 */
[----:B------:R-:W2:Y:S04]  /*0870*/  LDG.E R5, desc[UR10][R4.64] ;  /* 0x0000000a04057981 */ /* 0x000ea8000c1e1900 */
[----:B------:R-:W3:Y:S01]  /*0880*/  LDG.E R3, desc[UR10][R6.64] ;  /* 0x0000000a06037981 */ /* 0x000ee2000c1e1900 */
[----:B--2---:R-:W-:-:S04]  /*0890*/  FMUL R2, R5, R2 ;  /* 0x0000000205027220 */ /* 0x004fc80000400000 */
[----:B---3--:R-:W-:-:S05]  /*08a0*/  FMUL R3, R2, R3 ;  /* 0x0000000302037220 */ /* 0x008fca0000400000 */
[----:B------:R-:W-:Y:S01]  /*08b0*/  STG.E desc[UR10][R6.64], R3 ;  /* 0x0000000306007986 */ /* 0x000fe2000c10190a */
[----:B------:R-:W-:Y:S05]  /*08c0*/  EXIT ;  /* 0x000000000000794d */ /* 0x000fea0003800000 */
.L_x_43:
        /* <DEDUP_REMOVED lines=11> */
.L_x_82:


//--------------------- .text._Z9cuda_ddotPfS_i   --------------------------
	.section	.text._Z9cuda_ddotPfS_i,"ax",@progbits
	.align	128
        .global         _Z9cuda_ddotPfS_i
        .type           _Z9cuda_ddotPfS_i,@function
        .size           _Z9cuda_ddotPfS_i,(.L_x_78 - _Z9cuda_ddotPfS_i)
        .other          _Z9cuda_ddotPfS_i,@"STO_CUDA_ENTRY STV_DEFAULT"
_Z9cuda_ddotPfS_i:
.text._Z9cuda_ddotPfS_i:
[----:B------:R-:W-:Y:S01]  /*0000*/  LDC R1, c[0x0][0x37c] ;  /* 0x0000df00ff017b82 */ /* 0x000fe20000000800 */
[----:B------:R-:W0:Y:S02]  /*0010*/  S2R R0, SR_TID.X ;  /* 0x0000000000007919 */ /* 0x000e240000002100 */
[----:B0-----:R-:W-:-:S13]  /*0020*/  ISETP.NE.AND P0, PT, R0, RZ, PT ;  /* 0x000000ff0000720c */ /* 0x001fda0003f05270 */
[----:B------:R-:W-:Y:S05]  /*0030*/  @P0 EXIT ;  /* 0x000000000000094d */ /* 0x000fea0003800000 */
[----:B------:R-:W0:Y:S01]  /*0040*/  LDC R0, c[0x0][0x390] ;  /* 0x0000e400ff007b82 */ /* 0x000e220000000800 */
[----:B------:R-:W1:Y:S01]  /*0050*/  LDCU.64 UR6, c[0x0][0x358] ;  /* 0x00006b00ff0677ac */ /* 0x000e620008000a00 */
[----:B------:R-:W-:Y:S01]  /*0060*/  HFMA2 R5, -RZ, RZ, 0, 0 ;  /* 0x00000000ff057431 */ /* 0x000fe200000001ff */
[----:B0-----:R-:W-:-:S13]  /*0070*/  ISETP.GE.AND P2, PT, R0, 0x1, PT ;  /* 0x000000010000780c */ /* 0x001fda0003f46270 */
[----:B-1----:R-:W-:Y:S05]  /*0080*/  @!P2 BRA `(.L_x_44) ;  /* 0x00000008005ca947 */ /* 0x002fea0003800000 */
[----:B------:R-:W0:Y:S01]  /*0090*/  S2R R3, SR_CTAID.X ;  /* 0x0000000000037919 */ /* 0x000e220000002500 */
[C---:B------:R-:W-:Y:S02]  /*00a0*/  ISETP.GE.U32.AND P0, PT, R0.reuse, 0x10, PT ;  /* 0x000000100000780c */ /* 0x040fe40003f06070 */
[----:B------:R-:W-:Y:S02]  /*00b0*/  CS2R R4, SRZ ;  /* 0x0000000000047805 */ /* 0x000fe4000001ff00 */
[----:B------:R-:W-:-:S04]  /*00c0*/  LOP3.LUT R2, R0, 0xf, RZ, 0xc0, !PT ;  /* 0x0000000f00027812 */ /* 0x000fc800078ec0ff */
[----:B------:R-:W-:-:S05]  /*00d0*/  ISETP.NE.AND P1, PT, R2, RZ, PT ;  /* 0x000000ff0200720c */ /* 0x000fca0003f25270 */
[----:B------:R-:W-:Y:S08]  /*00e0*/  @!P0 BRA `(.L_x_45) ;  /* 0x0000000400208947 */ /* 0x000ff00003800000 */
[----:B------:R-:W-:Y:S01]  /*00f0*/  LOP3.LUT R4, R0, 0x7ffffff0, RZ, 0xc0, !PT ;  /* 0x7ffffff000047812 */ /* 0x000fe200078ec0ff */
[----:B0-----:R-:W-:Y:S02]  /*0100*/  IMAD R6, R3, R0, 0x7 ;  /* 0x0000000703067424 */ /* 0x001fe400078e0200 */
[----:B------:R-:W-:Y:S01]  /*0110*/  IMAD.MOV.U32 R5, RZ, RZ, RZ ;  /* 0x000000ffff057224 */ /* 0x000fe200078e00ff */
[----:B------:R-:W-:-:S07]  /*0120*/  IADD3 R7, PT, PT, -R4, RZ, RZ ;  /* 0x000000ff04077210 */ /* 0x000fce0007ffe1ff */
.L_x_46:
[----:B------:R-:W0:Y:S01]  /*0130*/  LDC.64 R12, c[0x0][0x380] ;  /* 0x0000e000ff0c7b82 */ /* 0x000e220000000a00 */
[C---:B------:R-:W-:Y:S01]  /*0140*/  VIADD R29, R6.reuse, 0xfffffff9 ;  /* 0xfffffff9061d7836 */ /* 0x040fe20000000000 */
[C---:B------:R-:W-:Y:S01]  /*0150*/  IADD3 R11, PT, PT, R6.reuse, -0x6, RZ ;  /* 0xfffffffa060b7810 */ /* 0x040fe20007ffe0ff */
[C---:B------:R-:W-:Y:S01]  /*0160*/  VIADD R19, R6.reuse, 0xfffffffb ;  /* 0xfffffffb06137836 */ /* 0x040fe20000000000 */
[C---:B------:R-:W-:Y:S01]  /*0170*/  IADD3 R23, PT, PT, R6.reuse, -0x4, RZ ;  /* 0xfffffffc06177810 */ /* 0x040fe20007ffe0ff */
[C---:B------:R-:W-:Y:S01]  /*0180*/  VIADD R15, R6.reuse, 0xfffffffd ;  /* 0xfffffffd060f7836 */ /* 0x040fe20000000000 */
[----:B------:R-:W-:Y:S01]  /*0190*/  IADD3 R9, PT, PT, R6, -0x2, RZ ;  /* 0xfffffffe06097810 */ /* 0x000fe20007ffe0ff */
[----:B0-----:R-:W-:-:S04]  /*01a0*/  IMAD.WIDE.U32 R28, R29, 0x4, R12 ;  /* 0x000000041d1c7825 */ /* 0x001fc800078e000c */
[--C-:B------:R-:W-:Y:S02]  /*01b0*/  IMAD.WIDE.U32 R10, R11, 0x4, R12.reuse ;  /* 0x000000040b0a7825 */ /* 0x100fe400078e000c */
[----:B------:R-:W2:Y:S02]  /*01c0*/  LDG.E R28, desc[UR6][R28.64] ;  /* 0x000000061c1c7981 */ /* 0x000ea4000c1e1900 */
[--C-:B------:R-:W-:Y:S02]  /*01d0*/  IMAD.WIDE.U32 R18, R19, 0x4, R12.reuse ;  /* 0x0000000413127825 */ /* 0x100fe400078e000c */
[----:B------:R-:W3:Y:S02]  /*01e0*/  LDG.E R27, desc[UR6][R10.64] ;  /* 0x000000060a1b7981 */ /* 0x000ee4000c1e1900 */
[--C-:B------:R-:W-:Y:S02]  /*01f0*/  IMAD.WIDE.U32 R22, R23, 0x4, R12.reuse ;  /* 0x0000000417167825 */ /* 0x100fe400078e000c */
[----:B------:R0:W4:Y:S02]  /*0200*/  LDG.E R26, desc[UR6][R18.64] ;  /* 0x00000006121a7981 */ /* 0x000124000c1e1900 */
[----:B------:R-:W-:-:S02]  /*0210*/  IMAD.WIDE.U32 R14, R15, 0x4, R12 ;  /* 0x000000040f0e7825 */ /* 0x000fc400078e000c */
[----:B------:R-:W5:Y:S02]  /*0220*/  LDG.E R25, desc[UR6][R22.64] ;  /* 0x0000000616197981 */ /* 0x000f64000c1e1900 */
[--C-:B------:R-:W-:Y:S02]  /*0230*/  IMAD.WIDE.U32 R8, R9, 0x4, R12.reuse ;  /* 0x0000000409087825 */ /* 0x100fe400078e000c */
[----:B------:R1:W5:Y:S02]  /*0240*/  LDG.E R24, desc[UR6][R14.64] ;  /* 0x000000060e187981 */ /* 0x000364000c1e1900 */
[C---:B------:R-:W-:Y:S02]  /*0250*/  VIADD R17, R6.reuse, 0xffffffff ;  /* 0xffffffff06117836 */ /* 0x040fe40000000000 */
[----:B------:R-:W5:Y:S02]  /*0260*/  LDG.E R21, desc[UR6][R8.64] ;  /* 0x0000000608157981 */ /* 0x000f64000c1e1900 */
[----:B------:R-:W-:Y:S01]  /*0270*/  IMAD.WIDE.U32 R16, R17, 0x4, R12 ;  /* 0x0000000411107825 */ /* 0x000fe200078e000c */
[----:B0-----:R-:W-:-:S03]  /*0280*/  IADD3 R19, PT, PT, R6, 0x1, RZ ;  /* 0x0000000106137810 */ /* 0x001fc60007ffe0ff */
[C-C-:B------:R-:W-:Y:S01]  /*0290*/  IMAD.WIDE.U32 R10, R6.reuse, 0x4, R12.reuse ;  /* 0x00000004060a7825 */ /* 0x140fe200078e000c */
[----:B------:R0:W5:Y:S03]  /*02a0*/  LDG.E R20, desc[UR6][R16.64] ;  /* 0x0000000610147981 */ /* 0x000166000c1e1900 */
[----:B------:R-:W-:Y:S02]  /*02b0*/  IMAD.WIDE.U32 R18, R19, 0x4, R12 ;  /* 0x0000000413127825 */ /* 0x000fe400078e000c */
[----:B------:R-:W5:Y:S02]  /*02c0*/  LDG.E R11, desc[UR6][R10.64] ;  /* 0x000000060a0b7981 */ /* 0x000f64000c1e1900 */
[C---:B------:R-:W-:Y:S01]  /*02d0*/  VIADD R29, R6.reuse, 0x2 ;  /* 0x00000002061d7836 */ /* 0x040fe20000000000 */
[----:B-1----:R-:W-:-:S03]  /*02e0*/  IADD3 R15, PT, PT, R6, 0x3, RZ ;  /* 0x00000003060f7810 */ /* 0x002fc60007ffe0ff */
[--C-:B------:R-:W-:Y:S01]  /*02f0*/  IMAD.WIDE.U32 R22, R29, 0x4, R12.reuse ;  /* 0x000000041d167825 */ /* 0x100fe200078e000c */
[----:B------:R1:W5:Y:S03]  /*0300*/  LDG.E R10, desc[UR6][R18.64] ;  /* 0x00000006120a7981 */ /* 0x000366000c1e1900 */
[C---:B------:R-:W-:Y:S02]  /*0310*/  VIADD R29, R6.reuse, 0x4 ;  /* 0x00000004061d7836 */ /* 0x040fe40000000000 */
[--C-:B------:R-:W-:Y:S01]  /*0320*/  IMAD.WIDE.U32 R14, R15, 0x4, R12.reuse ;  /* 0x000000040f0e7825 */ /* 0x100fe200078e000c */
[----:B------:R1:W5:Y:S03]  /*0330*/  LDG.E R9, desc[UR6][R22.64] ;  /* 0x0000000616097981 */ /* 0x000366000c1e1900 */
[----:B0-----:R-:W-:Y:S01]  /*0340*/  IMAD.WIDE.U32 R16, R29, 0x4, R12 ;  /* 0x000000041d107825 */ /* 0x001fe200078e000c */
[----:B------:R0:W5:Y:S01]  /*0350*/  LDG.E R8, desc[UR6][R14.64] ;  /* 0x000000060e087981 */ /* 0x000162000c1e1900 */
[----:B-1----:R-:W-:-:S02]  /*0360*/  IADD3 R19, PT, PT, R6, 0x5, RZ ;  /* 0x0000000506137810 */ /* 0x002fc40007ffe0ff */
[C---:B------:R-:W-:Y:S02]  /*0370*/  VIADD R29, R6.reuse, 0x6 ;  /* 0x00000006061d7836 */ /* 0x040fe40000000000 */
[----:B------:R1:W5:Y:S01]  /*0380*/  LDG.E R16, desc[UR6][R16.64] ;  /* 0x0000000610107981 */ /* 0x000362000c1e1900 */
[----:B------:R-:W-:Y:S01]  /*0390*/  IADD3 R23, PT, PT, R6, 0x7, RZ ;  /* 0x0000000706177810 */ /* 0x000fe20007ffe0ff */
[----:B0-----:R-:W-:-:S04]  /*03a0*/  IMAD.WIDE.U32 R14, R19, 0x4, R12 ;  /* 0x00000004130e7825 */ /* 0x001fc800078e000c */
[--C-:B------:R-:W-:Y:S02]  /*03b0*/  IMAD.WIDE.U32 R18, R29, 0x4, R12.reuse ;  /* 0x000000041d127825 */ /* 0x100fe400078e000c */
[----:B------:R-:W5:Y:S02]  /*03c0*/  LDG.E R29, desc[UR6][R14.64] ;  /* 0x000000060e1d7981 */ /* 0x000f64000c1e1900 */
[----:B-1----:R-:W-:Y:S02]  /*03d0*/  VIADD R17, R6, 0x8 ;  /* 0x0000000806117836 */ /* 0x002fe40000000000 */
[--C-:B------:R-:W-:Y:S01]  /*03e0*/  IMAD.WIDE.U32 R22, R23, 0x4, R12.reuse ;  /* 0x0000000417167825 */ /* 0x100fe200078e000c */
[----:B------:R-:W5:Y:S03]  /*03f0*/  LDG.E R18, desc[UR6][R18.64] ;  /* 0x0000000612127981 */ /* 0x000f66000c1e1900 */
[----:B------:R-:W-:-:S02]  /*0400*/  IMAD.WIDE.U32 R12, R17, 0x4, R12 ;  /* 0x00000004110c7825 */ /* 0x000fc400078e000c */
[----:B------:R-:W5:Y:S04]  /*0410*/  LDG.E R22, desc[UR6][R22.64] ;  /* 0x0000000616167981 */ /* 0x000f68000c1e1900 */
[----:B------:R-:W5:Y:S01]  /*0420*/  LDG.E R12, desc[UR6][R12.64] ;  /* 0x000000060c0c7981 */ /* 0x000f62000c1e1900 */
[----:B------:R-:W-:-:S04]  /*0430*/  IADD3 R7, PT, PT, R7, 0x10, RZ ;  /* 0x0000001007077810 */ /* 0x000fc80007ffe0ff */
[----:B------:R-:W-:Y:S01]  /*0440*/  ISETP.NE.AND P0, PT, R7, RZ, PT ;  /* 0x000000ff0700720c */ /* 0x000fe20003f05270 */
[----:B------:R-:W-:Y:S02]  /*0450*/  VIADD R6, R6, 0x10 ;  /* 0x0000001006067836 */ /* 0x000fe40000000000 */
        /* <DEDUP_REMOVED lines=16> */
[----:B------:R-:W-:Y:S06]  /*0560*/  @P0 BRA `(.L_x_46) ;  /* 0xfffffff800f00947 */ /* 0x000fec000383ffff */
.L_x_45:
[----:B------:R-:W-:Y:S05]  /*0570*/  @!P1 BRA `(.L_x_44) ;  /* 0x0000000400209947 */ /* 0x000fea0003800000 */
[----:B------:R-:W-:Y:S02]  /*0580*/  ISETP.GE.U32.AND P0, PT, R2, 0x8, PT ;  /* 0x000000080200780c */ /* 0x000fe40003f06070 */
[----:B------:R-:W-:-:S04]  /*0590*/  LOP3.LUT R22, R0, 0x7, RZ, 0xc0, !PT ;  /* 0x0000000700167812 */ /* 0x000fc800078ec0ff */
[----:B------:R-:W-:-:S07]  /*05a0*/  ISETP.NE.AND P1, PT, R22, RZ, PT ;  /* 0x000000ff1600720c */ /* 0x000fce0003f25270 */
[----:B------:R-:W-:Y:S06]  /*05b0*/  @!P0 BRA `(.L_x_47) ;  /* 0x0000000000888947 */ /* 0x000fec0003800000 */
[----:B------:R-:W1:Y:S01]  /*05c0*/  LDC.64 R6, c[0x0][0x380] ;  /* 0x0000e000ff067b82 */ /* 0x000e620000000a00 */
[----:B0-----:R-:W-:-:S04]  /*05d0*/  IMAD R13, R3, R0, R4 ;  /* 0x00000000030d7224 */ /* 0x001fc800078e0204 */
[C---:B------:R-:W-:Y:S01]  /*05e0*/  VIADD R21, R13.reuse, 0x2 ;  /* 0x000000020d157836 */ /* 0x040fe20000000000 */
[C---:B------:R-:W-:Y:S02]  /*05f0*/  IADD3 R19, PT, PT, R13.reuse, 0x1, RZ ;  /* 0x000000010d137810 */ /* 0x040fe40007ffe0ff */
[C---:B------:R-:W-:Y:S01]  /*0600*/  IADD3 R11, PT, PT, R13.reuse, 0x3, RZ ;  /* 0x000000030d0b7810 */ /* 0x040fe20007ffe0ff */
[C---:B------:R-:W-:Y:S01]  /*0610*/  VIADD R15, R13.reuse, 0x4 ;  /* 0x000000040d0f7836 */ /* 0x040fe20000000000 */
[C---:B------:R-:W-:Y:S01]  /*0620*/  IADD3 R23, PT, PT, R13.reuse, 0x5, RZ ;  /* 0x000000050d177810 */ /* 0x040fe20007ffe0ff */
[----:B-1----:R-:W-:-:S04]  /*0630*/  IMAD.WIDE.U32 R8, R13, 0x4, R6 ;  /* 0x000000040d087825 */ /* 0x002fc800078e0006 */
[--C-:B------:R-:W-:Y:S01]  /*0640*/  IMAD.WIDE.U32 R18, R19, 0x4, R6.reuse ;  /* 0x0000000413127825 */ /* 0x100fe200078e0006 */
[----:B------:R0:W2:Y:S03]  /*0650*/  LDG.E R2, desc[UR6][R8.64] ;  /* 0x0000000608027981 */ /* 0x0000a6000c1e1900 */
[--C-:B------:R-:W-:Y:S01]  /*0660*/  IMAD.WIDE.U32 R20, R21, 0x4, R6.reuse ;  /* 0x0000000415147825 */ /* 0x100fe200078e0006 */
[----:B------:R-:W3:Y:S03]  /*0670*/  LDG.E R16, desc[UR6][R18.64] ;  /* 0x0000000612107981 */ /* 0x000ee6000c1e1900 */
[--C-:B------:R-:W-:Y:S01]  /*0680*/  IMAD.WIDE.U32 R10, R11, 0x4, R6.reuse ;  /* 0x000000040b0a7825 */ /* 0x100fe200078e0006 */
[----:B------:R-:W4:Y:S03]  /*0690*/  LDG.E R17, desc[UR6][R20.64] ;  /* 0x0000000614117981 */ /* 0x000f26000c1e1900 */
[----:B------:R-:W-:-:S02]  /*06a0*/  IMAD.WIDE.U32 R14, R15, 0x4, R6 ;  /* 0x000000040f0e7825 */ /* 0x000fc400078e0006 */
[----:B------:R-:W5:Y:S02]  /*06b0*/  LDG.E R10, desc[UR6][R10.64] ;  /* 0x000000060a0a7981 */ /* 0x000f64000c1e1900 */
[----:B------:R-:W-:Y:S02]  /*06c0*/  VIADD R25, R13, 0x6 ;  /* 0x000000060d197836 */ /* 0x000fe40000000000 */
[--C-:B0-----:R-:W-:Y:S01]  /*06d0*/  IMAD.WIDE.U32 R8, R23, 0x4, R6.reuse ;  /* 0x0000000417087825 */ /* 0x101fe200078e0006 */
[----:B------:R-:W5:Y:S01]  /*06e0*/  LDG.E R15, desc[UR6][R14.64] ;  /* 0x000000060e0f7981 */ /* 0x000f62000c1e1900 */
[----:B------:R-:W-:Y:S02]  /*06f0*/  IADD3 R23, PT, PT, R13, 0x7, RZ ;  /* 0x000000070d177810 */ /* 0x000fe40007ffe0ff */
[--C-:B------:R-:W-:Y:S02]  /*0700*/  IMAD.WIDE.U32 R12, R25, 0x4, R6.reuse ;  /* 0x00000004190c7825 */ /* 0x100fe400078e0006 */
[----:B------:R-:W5:Y:S02]  /*0710*/  LDG.E R9, desc[UR6][R8.64] ;  /* 0x0000000608097981 */ /* 0x000f64000c1e1900 */
[----:B------:R-:W-:-:S02]  /*0720*/  IMAD.WIDE.U32 R6, R23, 0x4, R6 ;  /* 0x0000000417067825 */ /* 0x000fc400078e0006 */
[----:B------:R-:W5:Y:S04]  /*0730*/  LDG.E R13, desc[UR6][R12.64] ;  /* 0x000000060c0d7981 */ /* 0x000f68000c1e1900 */
[----:B------:R-:W5:Y:S01]  /*0740*/  LDG.E R7, desc[UR6][R6.64] ;  /* 0x0000000606077981 */ /* 0x000f62000c1e1900 */
        /* <DEDUP_REMOVED lines=9> */
.L_x_47:
        /* <DEDUP_REMOVED lines=10> */
[----:B-1----:R-:W-:-:S04]  /*0880*/  IMAD.WIDE.U32 R8, R13, 0x4, R6 ;  /* 0x000000040d087825 */ /* 0x002fc800078e0006 */
[--C-:B------:R-:W-:Y:S02]  /*0890*/  IMAD.WIDE.U32 R10, R11, 0x4, R6.reuse ;  /* 0x000000040b0a7825 */ /* 0x100fe400078e0006 */
[----:B------:R-:W2:Y:S02]  /*08a0*/  LDG.E R8, desc[UR6][R8.64] ;  /* 0x0000000608087981 */ /* 0x000ea4000c1e1900 */
[--C-:B------:R-:W-:Y:S02]  /*08b0*/  IMAD.WIDE.U32 R12, R15, 0x4, R6.reuse ;  /* 0x000000040f0c7825 */ /* 0x100fe400078e0006 */
[----:B------:R-:W3:Y:S02]  /*08c0*/  LDG.E R10, desc[UR6][R10.64] ;  /* 0x000000060a0a7981 */ /* 0x000ee4000c1e1900 */
[----:B------:R-:W-:Y:S02]  /*08d0*/  IMAD.WIDE.U32 R6, R17, 0x4, R6 ;  /* 0x0000000411067825 */ /* 0x000fe400078e0006 */
[----:B------:R-:W4:Y:S04]  /*08e0*/  LDG.E R12, desc[UR6][R12.64] ;  /* 0x000000060c0c7981 */ /* 0x000f28000c1e1900 */
[----:B------:R-:W5:Y:S01]  /*08f0*/  LDG.E R6, desc[UR6][R6.64] ;  /* 0x0000000606067981 */ /* 0x000f62000c1e1900 */
[----:B------:R-:W-:-:S02]  /*0900*/  VIADD R4, R4, 0x4 ;  /* 0x0000000404047836 */ /* 0x000fc40000000000 */
[----:B--2---:R-:W-:-:S04]  /*0910*/  FADD R5, R5, R8 ;  /* 0x0000000805057221 */ /* 0x004fc80000000000 */
[----:B---3--:R-:W-:-:S04]  /*0920*/  FADD R5, R5, R10 ;  /* 0x0000000a05057221 */ /* 0x008fc80000000000 */
[----:B----4-:R-:W-:-:S04]  /*0930*/  FADD R5, R5, R12 ;  /* 0x0000000c05057221 */ /* 0x010fc80000000000 */
[----:B-----5:R-:W-:-:S07]  /*0940*/  FADD R5, R5, R6 ;  /* 0x0000000605057221 */ /* 0x020fce0000000000 */
.L_x_48:
[----:B------:R-:W-:Y:S05]  /*0950*/  @!P1 BRA `(.L_x_44) ;  /* 0x0000000000289947 */ /* 0x000fea0003800000 */
[----:B------:R-:W1:Y:S01]  /*0960*/  LDC.64 R6, c[0x0][0x380] ;  /* 0x0000e000ff067b82 */ /* 0x000e620000000a00 */
[----:B0-----:R-:W-:Y:S01]  /*0970*/  IMAD R9, R3, R0, R4 ;  /* 0x0000000003097224 */ /* 0x001fe200078e0204 */
[----:B------:R-:W-:-:S07]  /*0980*/  IADD3 R4, PT, PT, -R2, RZ, RZ ;  /* 0x000000ff02047210 */ /* 0x000fce0007ffe1ff */
.L_x_49:
[----:B-1----:R-:W-:-:S06]  /*0990*/  IMAD.WIDE.U32 R2, R9, 0x4, R6 ;  /* 0x0000000409027825 */ /* 0x002fcc00078e0006 */
[----:B------:R-:W2:Y:S01]  /*09a0*/  LDG.E R2, desc[UR6][R2.64] ;  /* 0x0000000602027981 */ /* 0x000ea2000c1e1900 */
[----:B------:R-:W-:Y:S01]  /*09b0*/  VIADD R4, R4, 0x1 ;  /* 0x0000000104047836 */ /* 0x000fe20000000000 */
[----:B------:R-:W-:-:S04]  /*09c0*/  IADD3 R9, PT, PT, R9, 0x1, RZ ;  /* 0x0000000109097810 */ /* 0x000fc80007ffe0ff */
[----:B------:R-:W-:Y:S01]  /*09d0*/  ISETP.NE.AND P0, PT, R4, RZ, PT ;  /* 0x000000ff0400720c */ /* 0x000fe20003f05270 */
[----:B--2---:R-:W-:-:S12]  /*09e0*/  FADD R5, R2, R5 ;  /* 0x0000000502057221 */ /* 0x004fd80000000000 */
[----:B------:R-:W-:Y:S05]  /*09f0*/  @P0 BRA `(.L_x_49) ;  /* 0xfffffffc00e40947 */ /* 0x000fea000383ffff */
.L_x_44:
[----:B------:R-:W-:-:S04]  /*0a00*/  I2FP.F32.S32 R4, R0 ;  /* 0x0000000000047245 */ /* 0x000fc80000201400 */
[----:B0-----:R-:W0:Y:S08]  /*0a10*/  MUFU.RCP R3, R4 ;  /* 0x0000000400037308 */ /* 0x001e300000001000 */
[----:B------:R-:W1:Y:S01]  /*0a20*/  FCHK P0, R5, R4 ;  /* 0x0000000405007302 */ /* 0x000e620000000000 */
[----:B0-----:R-:W-:-:S04]  /*0a30*/  FFMA R0, -R4, R3, 1 ;  /* 0x3f80000004007423 */ /* 0x001fc80000000103 */
[----:B------:R-:W-:-:S04]  /*0a40*/  FFMA R0, R3, R0, R3 ;  /* 0x0000000003007223 */ /* 0x000fc80000000003 */
[----:B------:R-:W-:-:S04]  /*0a50*/  FFMA R3, R0, R5, RZ ;  /* 0x0000000500037223 */ /* 0x000fc800000000ff */
[----:B------:R-:W-:-:S04]  /*0a60*/  FFMA R2, -R4, R3, R5 ;  /* 0x0000000304027223 */ /* 0x000fc80000000105 */
[----:B------:R-:W-:Y:S01]  /*0a70*/  FFMA R0, R0, R2, R3 ;  /* 0x0000000200007223 */ /* 0x000fe20000000003 */
[----:B-1----:R-:W-:Y:S06]  /*0a80*/  @!P0 BRA `(.L_x_50) ;  /* 0x00000000000c8947 */ /* 0x002fec0003800000 */
[----:B------:R-:W-:-:S07]  /*0a90*/  MOV R2, 0xab0 ;  /* 0x00000ab000027802 */ /* 0x000fce0000000f00 */
[----:B------:R-:W-:Y:S05]  /*0aa0*/  CALL.REL.NOINC `($__internal_2_$__cuda_sm3x_div_rn_noftz_f32_slowpath) ;  /* 0x0000001c00287944 */ /* 0x000fea0003c00000 */
[----:B------:R-:W-:-:S07]  /*0ab0*/  IMAD.MOV.U32 R0, RZ, RZ, R5 ;  /* 0x000000ffff007224 */ /* 0x000fce00078e0005 */
.L_x_50:
[----:B------:R-:W-:Y:S05]  /*0ac0*/  @!P2 BRA `(.L_x_51) ;  /* 0x0000000800d0a947 */ /* 0x000fea0003800000 */
[----:B------:R-:W0:Y:S01]  /*0ad0*/  LDC R4, c[0x0][0x390] ;  /* 0x0000e400ff047b82 */ /* 0x000e220000000800 */
[----:B------:R-:W1:Y:S01]  /*0ae0*/  S2R R5, SR_CTAID.X ;  /* 0x0000000000057919 */ /* 0x000e620000002500 */
[----:B------:R-:W-:Y:S02]  /*0af0*/  MOV R6, RZ ;  /* 0x000000ff00067202 */ /* 0x000fe40000000f00 */
[C---:B0-----:R-:W-:Y:S02]  /*0b00*/  ISETP.GE.U32.AND P0, PT, R4.reuse, 0x10, PT ;  /* 0x000000100400780c */ /* 0x041fe40003f06070 */
[----:B------:R-:W-:-:S04]  /*0b10*/  LOP3.LUT R9, R4, 0xf, RZ, 0xc0, !PT ;  /* 0x0000000f04097812 */ /* 0x000fc800078ec0ff */
[----:B------:R-:W-:-:S07]  /*0b20*/  ISETP.NE.AND P1, PT, R9, RZ, PT ;  /* 0x000000ff0900720c */ /* 0x000fce0003f25270 */
[----:B-1----:R-:W-:Y:S06]  /*0b30*/  @!P0 BRA `(.L_x_52) ;  /* 0x00000004005c8947 */ /* 0x002fec0003800000 */
[----:B------:R-:W0:Y:S01]  /*0b40*/  LDC.64 R2, c[0x0][0x380] ;  /* 0x0000e000ff027b82 */ /* 0x000e220000000a00 */
[----:B------:R-:W-:Y:S01]  /*0b50*/  LOP3.LUT R6, R4, 0x7ffffff0, RZ, 0xc0, !PT ;  /* 0x7ffffff004067812 */ /* 0x000fe200078ec0ff */
[----:B------:R-:W-:-:S04]  /*0b60*/  IMAD R7, R5, R4, 0x7 ;  /* 0x0000000705077424 */ /* 0x000fc800078e0204 */
[----:B------:R-:W-:-:S07]  /*0b70*/  IMAD.MOV R8, RZ, RZ, -R6 ;  /* 0x000000ffff087224 */ /* 0x000fce00078e0a06 */
.L_x_53:
[----:B-1----:R-:W-:-:S05]  /*0b80*/  IADD3 R17, PT, PT, R7, -0x7, RZ ;  /* 0xfffffff907117810 */ /* 0x002fca0007ffe0ff */
[----:B0-----:R-:W-:-:S05]  /*0b90*/  IMAD.WIDE.U32 R16, R17, 0x4, R2 ;  /* 0x0000000411107825 */ /* 0x001fca00078e0002 */
[----:B------:R-:W2:Y:S01]  /*0ba0*/  LDG.E R11, desc[UR6][R16.64] ;  /* 0x00000006100b7981 */ /* 0x000ea2000c1e1900 */
[----:B------:R-:W-:Y:S02]  /*0bb0*/  VIADD R13, R7, 0xfffffffa ;  /* 0xfffffffa070d7836 */ /* 0x000fe40000000000 */
[----:B--2---:R-:W-:Y:S02]  /*0bc0*/  FADD R19, R11, -R0 ;  /* 0x800000000b137221 */ /* 0x004fe40000000000 */
[----:B------:R-:W-:-:S03]  /*0bd0*/  IMAD.WIDE.U32 R10, R13, 0x4, R2 ;  /* 0x000000040d0a7825 */ /* 0x000fc600078e0002 */
[----:B------:R0:W-:Y:S04]  /*0be0*/  STG.E desc[UR6][R16.64], R19 ;  /* 0x0000001310007986 */ /* 0x0001e8000c101906 */
[----:B------:R-:W2:Y:S01]  /*0bf0*/  LDG.E R13, desc[UR6][R10.64] ;  /* 0x000000060a0d7981 */ /* 0x000ea2000c1e1900 */
[----:B------:R-:W-:Y:S01]  /*0c00*/  IADD3 R15, PT, PT, R7, -0x5, RZ ;  /* 0xfffffffb070f7810 */ /* 0x000fe20007ffe0ff */
[----:B--2---:R-:W-:-:S04]  /*0c10*/  FADD R21, R13, -R0 ;  /* 0x800000000d157221 */ /* 0x004fc80000000000 */
[----:B------:R-:W-:Y:S01]  /*0c20*/  IMAD.WIDE.U32 R12, R15, 0x4, R2 ;  /* 0x000000040f0c7825 */ /* 0x000fe200078e0002 */
[----:B------:R1:W-:Y:S04]  /*0c30*/  STG.E desc[UR6][R10.64], R21 ;  /* 0x000000150a007986 */ /* 0x0003e8000c101906 */
[----:B------:R-:W2:Y:S01]  /*0c40*/  LDG.E R15, desc[UR6][R12.64] ;  /* 0x000000060c0f7981 */ /* 0x000ea2000c1e1900 */
[----:B------:R-:W-:Y:S02]  /*0c50*/  VIADD R25, R7, 0xfffffffc ;  /* 0xfffffffc07197836 */ /* 0x000fe40000000000 */
[----:B--2---:R-:W-:Y:S02]  /*0c60*/  FADD R23, R15, -R0 ;  /* 0x800000000f177221 */ /* 0x004fe40000000000 */
[----:B------:R-:W-:-:S03]  /*0c70*/  IMAD.WIDE.U32 R14, R25, 0x4, R2 ;  /* 0x00000004190e7825 */ /* 0x000fc600078e0002 */
[----:B------:R2:W-:Y:S04]  /*0c80*/  STG.E desc[UR6][R12.64], R23 ;  /* 0x000000170c007986 */ /* 0x0005e8000c101906 */
[----:B0-----:R-:W3:Y:S01]  /*0c90*/  LDG.E R17, desc[UR6][R14.64] ;  /* 0x000000060e117981 */ /* 0x001ee2000c1e1900 */
[----:B------:R-:W-:Y:S01]  /*0ca0*/  IADD3 R19, PT, PT, R7, -0x3, RZ ;  /* 0xfffffffd07137810 */ /* 0x000fe20007ffe0ff */
[----:B---3--:R-:W-:-:S04]  /*0cb0*/  FADD R25, R17, -R0 ;  /* 0x8000000011197221 */ /* 0x008fc80000000000 */
[----:B------:R-:W-:Y:S01]  /*0cc0*/  IMAD.WIDE.U32 R16, R19, 0x4, R2 ;  /* 0x0000000413107825 */ /* 0x000fe200078e0002 */
[----:B------:R0:W-:Y:S04]  /*0cd0*/  STG.E desc[UR6][R14.64], R25 ;  /* 0x000000190e007986 */ /* 0x0001e8000c101906 */
[----:B-1----:R-:W3:Y:S01]  /*0ce0*/  LDG.E R11, desc[UR6][R16.64] ;  /* 0x00000006100b7981 */ /* 0x002ee2000c1e1900 */
[----:B------:R-:W-:Y:S02]  /*0cf0*/  VIADD R19, R7, 0xfffffffe ;  /* 0xfffffffe07137836 */ /* 0x000fe40000000000 */
[----:B---3--:R-:W-:Y:S02]  /*0d00*/  FADD R21, R11, -R0 ;  /* 0x800000000b157221 */ /* 0x008fe40000000000 */
[----:B------:R-:W-:-:S03]  /*0d10*/  IMAD.WIDE.U32 R10, R19, 0x4, R2 ;  /* 0x00000004130a7825 */ /* 0x000fc600078e0002 */
[----:B------:R1:W-:Y:S04]  /*0d20*/  STG.E desc[UR6][R16.64], R21 ;  /* 0x0000001510007986 */ /* 0x0003e8000c101906 */
[----:B--2---:R-:W2:Y:S01]  /*0d30*/  LDG.E R13, desc[UR6][R10.64] ;  /* 0x000000060a0d7981 */ /* 0x004ea2000c1e1900 */
[----:B------:R-:W-:-:S05]  /*0d40*/  IADD3 R19, PT, PT, R7, -0x1, RZ ;  /* 0xffffffff07137810 */ /* 0x000fca0007ffe0ff */
[----:B------:R-:W-:-:S04]  /*0d50*/  IMAD.WIDE.U32 R18, R19, 0x4, R2 ;  /* 0x0000000413127825 */ /* 0x000fc800078e0002 */
[----:B--2---:R-:W-:-:S05]  /*0d60*/  FADD R23, R13, -R0 ;  /* 0x800000000d177221 */ /* 0x004fca0000000000 */
[----:B------:R2:W-:Y:S04]  /*0d70*/  STG.E desc[UR6][R10.64], R23 ;  /* 0x000000170a007986 */ /* 0x0005e8000c101906 */
[----:B------:R-:W0:Y:S02]  /*0d80*/  LDG.E R13, desc[UR6][R18.64] ;  /* 0x00000006120d7981 */ /* 0x000e24000c1e1900 */
[----:B0-----:R-:W-:Y:S01]  /*0d90*/  FADD R25, R13, -R0 ;  /* 0x800000000d197221 */ /* 0x001fe20000000000 */
[----:B------:R-:W-:-:S04]  /*0da0*/  IMAD.WIDE.U32 R12, R7, 0x4, R2 ;  /* 0x00000004070c7825 */ /* 0x000fc800078e0002 */
[----:B------:R0:W-:Y:S04]  /*0db0*/  STG.E desc[UR6][R18.64], R25 ;  /* 0x0000001912007986 */ /* 0x0001e8000c101906 */
[----:B------:R-:W3:Y:S01]  /*0dc0*/  LDG.E R15, desc[UR6][R12.64] ;  /* 0x000000060c0f7981 */ /* 0x000ee2000c1e1900 */
[----:B-1----:R-:W-:Y:S02]  /*0dd0*/  VIADD R17, R7, 0x1 ;  /* 0x0000000107117836 */ /* 0x002fe40000000000 */
[----:B---3--:R-:W-:Y:S02]  /*0de0*/  FADD R21, R15, -R0 ;  /* 0x800000000f157221 */ /* 0x008fe40000000000 */
[----:B------:R-:W-:-:S03]  /*0df0*/  IMAD.WIDE.U32 R14, R17, 0x4, R2 ;  /* 0x00000004110e7825 */ /* 0x000fc600078e0002 */
[----:B------:R1:W-:Y:S04]  /*0e00*/  STG.E desc[UR6][R12.64], R21 ;  /* 0x000000150c007986 */ /* 0x0003e8000c101906 */
[----:B------:R-:W3:Y:S01]  /*0e10*/  LDG.E R17, desc[UR6][R14.64] ;  /* 0x000000060e117981 */ /* 0x000ee2000c1e1900 */
[----:B--2---:R-:W-:-:S05]  /*0e20*/  IADD3 R11, PT, PT, R7, 0x2, RZ ;  /* 0x00000002070b7810 */ /* 0x004fca0007ffe0ff */
[----:B------:R-:W-:-:S04]  /*0e30*/  IMAD.WIDE.U32 R10, R11, 0x4, R2 ;  /* 0x000000040b0a7825 */ /* 0x000fc800078e0002 */
[----:B---3--:R-:W-:-:S05]  /*0e40*/  FADD R23, R17, -R0 ;  /* 0x8000000011177221 */ /* 0x008fca0000000000 */
[----:B------:R2:W-:Y:S04]  /*0e50*/  STG.E desc[UR6][R14.64], R23 ;  /* 0x000000170e007986 */ /* 0x0005e8000c101906 */
[----:B------:R-:W3:Y:S01]  /*0e60*/  LDG.E R17, desc[UR6][R10.64] ;  /* 0x000000060a117981 */ /* 0x000ee2000c1e1900 */
[----:B0-----:R-:W-:Y:S02]  /*0e70*/  VIADD R25, R7, 0x3 ;  /* 0x0000000307197836 */ /* 0x001fe40000000000 */
[----:B---3--:R-:W-:Y:S02]  /*0e80*/  FADD R19, R17, -R0 ;  /* 0x8000000011137221 */ /* 0x008fe40000000000 */
[----:B------:R-:W-:-:S03]  /*0e90*/  IMAD.WIDE.U32 R16, R25, 0x4, R2 ;  /* 0x0000000419107825 */ /* 0x000fc600078e0002 */
[----:B------:R0:W-:Y:S04]  /*0ea0*/  STG.E desc[UR6][R10.64], R19 ;  /* 0x000000130a007986 */ /* 0x0001e8000c101906 */
[----:B-1----:R-:W3:Y:S01]  /*0eb0*/  LDG.E R13, desc[UR6][R16.64] ;  /* 0x00000006100d7981 */ /* 0x002ee2000c1e1900 */
[----:B------:R-:W-:Y:S01]  /*0ec0*/  IADD3 R25, PT, PT, R7, 0x4, RZ ;  /* 0x0000000407197810 */ /* 0x000fe20007ffe0ff */
[----:B---3--:R-:W-:-:S04]  /*0ed0*/  FADD R21, R13, -R0 ;  /* 0x800000000d157221 */ /* 0x008fc80000000000 */
[----:B------:R-:W-:Y:S01]  /*0ee0*/  IMAD.WIDE.U32 R12, R25, 0x4, R2 ;  /* 0x00000004190c7825 */ /* 0x000fe200078e0002 */
[----:B------:R1:W-:Y:S04]  /*0ef0*/  STG.E desc[UR6][R16.64], R21 ;  /* 0x0000001510007986 */ /* 0x0003e8000c101906 */
[----:B--2---:R-:W2:Y:S01]  /*0f00*/  LDG.E R15, desc[UR6][R12.64] ;  /* 0x000000060c0f7981 */ /* 0x004ea2000c1e1900 */
[----:B------:R-:W-:Y:S02]  /*0f10*/  VIADD R25, R7, 0x5 ;  /* 0x0000000507197836 */ /* 0x000fe40000000000 */
[----:B--2---:R-:W-:Y:S02]  /*0f20*/  FADD R23, R15, -R0 ;  /* 0x800000000f177221 */ /* 0x004fe40000000000 */
[----:B------:R-:W-:-:S03]  /*0f30*/  IMAD.WIDE.U32 R14, R25, 0x4, R2 ;  /* 0x00000004190e7825 */ /* 0x000fc600078e0002 */
[----:B------:R2:W-:Y:S04]  /*0f40*/  STG.E desc[UR6][R12.64], R23 ;  /* 0x000000170c007986 */ /* 0x0005e8000c101906 */
[----:B0-----:R-:W3:Y:S01]  /*0f50*/  LDG.E R11, desc[UR6][R14.64] ;  /* 0x000000060e0b7981 */ /* 0x001ee2000c1e1900 */
[----:B------:R-:W-:Y:S01]  /*0f60*/  IADD3 R25, PT, PT, R7, 0x6, RZ ;  /* 0x0000000607197810 */ /* 0x000fe20007ffe0ff */
        /* <DEDUP_REMOVED lines=9> */
[----:B------:R-:W-:-:S05]  /*1000*/  IADD3 R13, PT, PT, R7, 0x8, RZ ;  /* 0x00000008070d7810 */ /* 0x000fca0007ffe0ff */
[----:B------:R-:W-:-:S04]  /*1010*/  IMAD.WIDE.U32 R12, R13, 0x4, R2 ;  /* 0x000000040d0c7825 */ /* 0x000fc800078e0002 */
[----:B--2---:R-:W-:-:S05]  /*1020*/  FADD R23, R23, -R0 ;  /* 0x8000000017177221 */ /* 0x004fca0000000000 */
[----:B------:R1:W-:Y:S04]  /*1030*/  STG.E desc[UR6][R16.64], R23 ;  /* 0x0000001710007986 */ /* 0x0003e8000c101906 */
[----:B0-----:R-:W2:Y:S01]  /*1040*/  LDG.E R15, desc[UR6][R12.64] ;  /* 0x000000060c0f7981 */ /* 0x001ea2000c1e1900 */
[----:B------:R-:W-:Y:S01]  /*1050*/  VIADD R8, R8, 0x10 ;  /* 0x0000001008087836 */ /* 0x000fe20000000000 */
[----:B------:R-:W-:-:S04]  /*1060*/  IADD3 R7, PT, PT, R7, 0x10, RZ ;  /* 0x0000001007077810 */ /* 0x000fc80007ffe0ff */
[----:B------:R-:W-:Y:S01]  /*1070*/  ISETP.NE.AND P0, PT, R8, RZ, PT ;  /* 0x000000ff0800720c */ /* 0x000fe20003f05270 */
[----:B--2---:R-:W-:-:S05]  /*1080*/  FADD R15, R15, -R0 ;  /* 0x800000000f0f7221 */ /* 0x004fca0000000000 */
[----:B------:R1:W-:Y:S07]  /*1090*/  STG.E desc[UR6][R12.64], R15 ;  /* 0x0000000f0c007986 */ /* 0x0003ee000c101906 */
[----:B------:R-:W-:Y:S05]  /*10a0*/  @P0 BRA `(.L_x_53) ;  /* 0xfffffff800b40947 */ /* 0x000fea000383ffff */
.L_x_52:
[----:B------:R-:W-:Y:S05]  /*10b0*/  @!P1 BRA `(.L_x_51) ;  /* 0x0000000400549947 */ /* 0x000fea0003800000 */
[----:B------:R-:W-:Y:S02]  /*10c0*/  ISETP.GE.U32.AND P0, PT, R9, 0x8, PT ;  /* 0x000000080900780c */ /* 0x000fe40003f06070 */
[----:B-1----:R-:W-:-:S04]  /*10d0*/  LOP3.LUT R16, R4, 0x7, RZ, 0xc0, !PT ;  /* 0x0000000704107812 */ /* 0x002fc800078ec0ff */
[----:B------:R-:W-:-:S07]  /*10e0*/  ISETP.NE.AND P1, PT, R16, RZ, PT ;  /* 0x000000ff1000720c */ /* 0x000fce0003f25270 */
[----:B------:R-:W-:Y:S06]  /*10f0*/  @!P0 BRA `(.L_x_54) ;  /* 0x0000000000a88947 */ /* 0x000fec0003800000 */
[----:B------:R-:W0:Y:S01]  /*1100*/  LDC.64 R2, c[0x0][0x380] ;  /* 0x0000e000ff027b82 */ /* 0x000e220000000a00 */
[----:B------:R-:W-:-:S04]  /*1110*/  IMAD R7, R5, R4, R6 ;  /* 0x0000000405077224 */ /* 0x000fc800078e0206 */
[----:B0-----:R-:W-:-:S05]  /*1120*/  IMAD.WIDE.U32 R8, R7, 0x4, R2 ;  /* 0x0000000407087825 */ /* 0x001fca00078e0002 */
[----:B------:R-:W2:Y:S01]  /*1130*/  LDG.E R11, desc[UR6][R8.64] ;  /* 0x00000006080b7981 */ /* 0x000ea2000c1e1900 */
[----:B------:R-:W-:Y:S02]  /*1140*/  VIADD R13, R7, 0x1 ;  /* 0x00000001070d7836 */ /* 0x000fe40000000000 */
[----:B--2---:R-:W-:Y:S02]  /*1150*/  FADD R17, R11, -R0 ;  /* 0x800000000b117221 */ /* 0x004fe40000000000 */
[----:B------:R-:W-:-:S03]  /*1160*/  IMAD.WIDE.U32 R10, R13, 0x4, R2 ;  /* 0x000000040d0a7825 */ /* 0x000fc600078e0002 */
[----:B------:R0:W-:Y:S04]  /*1170*/  STG.E desc[UR6][R8.64], R17 ;  /* 0x0000001108007986 */ /* 0x0001e8000c101906 */
[----:B------:R-:W2:Y:S01]  /*1180*/  LDG.E R13, desc[UR6][R10.64] ;  /* 0x000000060a0d7981 */ /* 0x000ea2000c1e1900 */
[----:B------:R-:W-:Y:S01]  /*1190*/  IADD3 R15, PT, PT, R7, 0x2, RZ ;  /* 0x00000002070f7810 */ /* 0x000fe20007ffe0ff */
        /* <DEDUP_REMOVED lines=19> */
[----:B------:R-:W-:Y:S01]  /*12d0*/  IADD3 R23, PT, PT, R7, 0x6, RZ ;  /* 0x0000000607177810 */ /* 0x000fe20007ffe0ff */
[----:B--2---:R-:W-:-:S04]  /*12e0*/  FADD R21, R13, -R0 ;  /* 0x800000000d157221 */ /* 0x004fc80000000000 */
[----:B------:R-:W-:Y:S01]  /*12f0*/  IMAD.WIDE.U32 R12, R23, 0x4, R2 ;  /* 0x00000004170c7825 */ /* 0x000fe200078e0002 */
[----:B------:R1:W-:Y:S04]  /*1300*/  STG.E desc[UR6][R10.64], R21 ;  /* 0x000000150a007986 */ /* 0x0003e8000c101906 */
[----:B0-----:R-:W2:Y:S01]  /*1310*/  LDG.E R15, desc[UR6][R12.64] ;  /* 0x000000060c0f7981 */ /* 0x001ea2000c1e1900 */
[----:B------:R-:W-:-:S04]  /*1320*/  VIADD R7, R7, 0x7 ;  /* 0x0000000707077836 */ /* 0x000fc80000000000 */
[----:B------:R-:W-:-:S04]  /*1330*/  IMAD.WIDE.U32 R2, R7, 0x4, R2 ;  /* 0x0000000407027825 */ /* 0x000fc800078e0002 */
[----:B--2---:R-:W-:-:S05]  /*1340*/  FADD R15, R15, -R0 ;  /* 0x800000000f0f7221 */ /* 0x004fca0000000000 */
[----:B------:R1:W-:Y:S04]  /*1350*/  STG.E desc[UR6][R12.64], R15 ;  /* 0x0000000f0c007986 */ /* 0x0003e8000c101906 */
[----:B------:R-:W2:Y:S01]  /*1360*/  LDG.E R7, desc[UR6][R2.64] ;  /* 0x0000000602077981 */ /* 0x000ea2000c1e1900 */
[----:B------:R-:W-:Y:S01]  /*1370*/  IADD3 R6, PT, PT, R6, 0x8, RZ ;  /* 0x0000000806067810 */ /* 0x000fe20007ffe0ff */
[----:B--2---:R-:W-:-:S05]  /*1380*/  FADD R7, R7, -R0 ;  /* 0x8000000007077221 */ /* 0x004fca0000000000 */
[----:B------:R1:W-:Y:S02]  /*1390*/  STG.E desc[UR6][R2.64], R7 ;  /* 0x0000000702007986 */ /* 0x0003e4000c101906 */
.L_x_54:
        /* <DEDUP_REMOVED lines=19> */
[----:B------:R-:W-:-:S04]  /*14d0*/  VIADD R21, R21, 0x3 ;  /* 0x0000000315157836 */ /* 0x000fc80000000000 */
[----:B------:R-:W-:-:S04]  /*14e0*/  IMAD.WIDE.U32 R2, R21, 0x4, R2 ;  /* 0x0000000415027825 */ /* 0x000fc800078e0002 */
[----:B--2---:R-:W-:-:S05]  /*14f0*/  FADD R19, R19, -R0 ;  /* 0x8000000013137221 */ /* 0x004fca0000000000 */
[----:B------:R1:W-:Y:S04]  /*1500*/  STG.E desc[UR6][R12.64], R19 ;  /* 0x000000130c007986 */ /* 0x0003e8000c101906 */
[----:B0-----:R-:W2:Y:S01]  /*1510*/  LDG.E R9, desc[UR6][R2.64] ;  /* 0x0000000602097981 */ /* 0x001ea2000c1e1900 */
[----:B------:R-:W-:Y:S01]  /*1520*/  IADD3 R6, PT, PT, R6, 0x4, RZ ;  /* 0x0000000406067810 */ /* 0x000fe20007ffe0ff */
[----:B--2---:R-:W-:-:S05]  /*1530*/  FADD R9, R9, -R0 ;  /* 0x8000000009097221 */ /* 0x004fca0000000000 */
[----:B------:R1:W-:Y:S02]  /*1540*/  STG.E desc[UR6][R2.64], R9 ;  /* 0x0000000902007986 */ /* 0x0003e4000c101906 */
.L_x_55:
[----:B------:R-:W-:Y:S05]  /*1550*/  @!P1 BRA `(.L_x_51) ;  /* 0x00000000002c9947 */ /* 0x000fea0003800000 */
[----:B-1----:R-:W0:Y:S01]  /*1560*/  LDC.64 R8, c[0x0][0x380] ;  /* 0x0000e000ff087b82 */ /* 0x002e220000000a00 */
[----:B------:R-:W-:Y:S02]  /*1570*/  IMAD R5, R5, R4, R6 ;  /* 0x0000000405057224 */ /* 0x000fe400078e0206 */
[----:B------:R-:W-:-:S07]  /*1580*/  IMAD.MOV R7, RZ, RZ, -R7 ;  /* 0x000000ffff077224 */ /* 0x000fce00078e0a07 */
.L_x_56:
[----:B0-2---:R-:W-:-:S05]  /*1590*/  IMAD.WIDE.U32 R2, R5, 0x4, R8 ;  /* 0x0000000405027825 */ /* 0x005fca00078e0008 */
[----:B------:R-:W2:Y:S01]  /*15a0*/  LDG.E R11, desc[UR6][R2.64] ;  /* 0x00000006020b7981 */ /* 0x000ea2000c1e1900 */
[----:B------:R-:W-:Y:S01]  /*15b0*/  IADD3 R7, PT, PT, R7, 0x1, RZ ;  /* 0x0000000107077810 */ /* 0x000fe20007ffe0ff */
[----:B------:R-:W-:-:S03]  /*15c0*/  VIADD R5, R5, 0x1 ;  /* 0x0000000105057836 */ /* 0x000fc60000000000 */
[----:B------:R-:W-:Y:S01]  /*15d0*/  ISETP.NE.AND P0, PT, R7, RZ, PT ;  /* 0x000000ff0700720c */ /* 0x000fe20003f05270 */
[----:B--2---:R-:W-:-:S05]  /*15e0*/  FADD R11, R11, -R0 ;  /* 0x800000000b0b7221 */ /* 0x004fca0000000000 */
[----:B------:R2:W-:Y:S07]  /*15f0*/  STG.E desc[UR6][R2.64], R11 ;  /* 0x0000000b02007986 */ /* 0x0005ee000c101906 */
[----:B------:R-:W-:Y:S05]  /*1600*/  @P0 BRA `(.L_x_56) ;  /* 0xfffffffc00e00947 */ /* 0x000fea000383ffff */
.L_x_51:
[----:B-12---:R-:W0:Y:S01]  /*1610*/  S2R R11, SR_CTAID.X ;  /* 0x00000000000b7919 */ /* 0x006e220000002500 */
[----:B------:R-:W0:Y:S08]  /*1620*/  LDC R0, c[0x0][0x390] ;  /* 0x0000e400ff007b82 */ /* 0x000e300000000800 */
[----:B------:R-:W1:Y:S01]  /*1630*/  LDC.64 R4, c[0x0][0x380] ;  /* 0x0000e000ff047b82 */ /* 0x000e620000000a00 */
[----:B0-----:R-:W-:-:S04]  /*1640*/  IMAD R6, R11, R0, RZ ;  /* 0x000000000b067224 */ /* 0x001fc800078e02ff */
[----:B------:R-:W-:-:S03]  /*1650*/  IMAD.WIDE.U32 R6, R6, 0x4, RZ ;  /* 0x0000000406067825 */ /* 0x000fc600078e00ff */
[----:B-1----:R-:W-:-:S04]  /*1660*/  IADD3 R2, P0, PT, R6, R4, RZ ;  /* 0x0000000406027210 */ /* 0x002fc80007f1e0ff */
[----:B------:R-:W-:-:S05]  /*1670*/  IADD3.X R3, PT, PT, R7, R5, RZ, P0, !PT ;  /* 0x0000000507037210 */ /* 0x000fca00007fe4ff */
[----:B------:R-:W2:Y:S01]  /*1680*/  LDG.E R10, desc[UR6][R2.64] ;  /* 0x00000006020a7981 */ /* 0x000ea2000c1e1900 */
[----:B------:R-:W-:Y:S01]  /*1690*/  ISETP.GE.AND P0, PT, R0, 0x2, PT ;  /* 0x000000020000780c */ /* 0x000fe20003f06270 */
[----:B--2---:R-:W-:-:S12]  /*16a0*/  FADD R10, |R10|, -RZ ;  /* 0x800000ff0a0a7221 */ /* 0x004fd80000000200 */
[----:B------:R-:W-:Y:S05]  /*16b0*/  @!P0 BRA `(.L_x_57) ;  /* 0x0000000400688947 */ /* 0x000fea0003800000 */
[C---:B------:R-:W-:Y:S01]  /*16c0*/  VIADD R8, R0.reuse, 0xfffffffe ;  /* 0xfffffffe00087836 */ /* 0x040fe20000000000 */
[----:B------:R-:W-:Y:S01]  /*16d0*/  IADD3 R12, PT, PT, R0, -0x1, RZ ;  /* 0xffffffff000c7810 */ /* 0x000fe20007ffe0ff */
[----:B------:R-:W-:-:S03]  /*16e0*/  IMAD.MOV.U32 R13, RZ, RZ, 0x1 ;  /* 0x00000001ff0d7424 */ /* 0x000fc600078e00ff */
[----:B------:R-:W-:Y:S02]  /*16f0*/  ISETP.GE.U32.AND P0, PT, R8, 0xf, PT ;  /* 0x0000000f0800780c */ /* 0x000fe40003f06070 */
[----:B------:R-:W-:-:S11]  /*1700*/  LOP3.LUT R20, R12, 0xf, RZ, 0xc0, !PT ;  /* 0x0000000f0c147812 */ /* 0x000fd600078ec0ff */
[----:B------:R-:W-:Y:S05]  /*1710*/  @!P0 BRA `(.L_x_58) ;  /* 0x0000000000988947 */ /* 0x000fea0003800000 */
[----:B------:R-:W-:Y:S01]  /*1720*/  LOP3.LUT R15, R12, 0xfffffff0, RZ, 0xc0, !PT ;  /* 0xfffffff00c0f7812 */ /* 0x000fe200078ec0ff */
[----:B------:R-:W-:Y:S01]  /*1730*/  HFMA2 R13, -RZ, RZ, 0, 0 ;  /* 0x00000000ff0d7431 */ /* 0x000fe200000001ff */
[----:B------:R-:W-:-:S03]  /*1740*/  IADD3 R14, P0, PT, R2, 0x20, RZ ;  /* 0x00000020020e7810 */ /* 0x000fc60007f1e0ff */
[----:B------:R-:W-:Y:S01]  /*1750*/  IMAD.MOV R15, RZ, RZ, -R15 ;  /* 0x000000ffff0f7224 */ /* 0x000fe200078e0a0f */
[----:B------:R-:W-:-:S09]  /*1760*/  IADD3.X R19, PT, PT, RZ, R3, RZ, P0, !PT ;  /* 0x00000003ff137210 */ /* 0x000fd200007fe4ff */
.L_x_59:
[----:B------:R-:W-:Y:S01]  /*1770*/  IMAD.MOV.U32 R8, RZ, RZ, R14 ;  /* 0x000000ffff087224 */ /* 0x000fe200078e000e */
[----:B------:R-:W-:-:S05]  /*1780*/  MOV R9, R19 ;  /* 0x0000001300097202 */ /* 0x000fca0000000f00 */
[----:B------:R-:W2:Y:S04]  /*1790*/  LDG.E R19, desc[UR6][R8.64+-0x1c] ;  /* 0xffffe40608137981 */ /* 0x000ea8000c1e1900 */
[----:B------:R-:W2:Y:S04]  /*17a0*/  LDG.E R16, desc[UR6][R8.64+-0x18] ;  /* 0xffffe80608107981 */ /* 0x000ea8000c1e1900 */
[----:B------:R-:W3:Y:S04]  /*17b0*/  LDG.E R21, desc[UR6][R8.64+-0x14] ;  /* 0xffffec0608157981 */ /* 0x000ee8000c1e1900 */
[----:B------:R-:W3:Y:S04]  /*17c0*/  LDG.E R18, desc[UR6][R8.64+-0x10] ;  /* 0xfffff00608127981 */ /* 0x000ee8000c1e1900 */
[----:B------:R-:W4:Y:S04]  /*17d0*/  LDG.E R23, desc[UR6][R8.64+-0xc] ;  /* 0xfffff40608177981 */ /* 0x000f28000c1e1900 */
[----:B------:R-:W4:Y:S04]  /*17e0*/  LDG.E R22, desc[UR6][R8.64+-0x8] ;  /* 0xfffff80608167981 */ /* 0x000f28000c1e1900 */
[----:B------:R-:W5:Y:S04]  /*17f0*/  LDG.E R17, desc[UR6][R8.64+-0x4] ;  /* 0xfffffc0608117981 */ /* 0x000f68000c1e1900 */
[----:B------:R-:W5:Y:S01]  /*1800*/  LDG.E R14, desc[UR6][R8.64] ;  /* 0x00000006080e7981 */ /* 0x000f62000c1e1900 */
[----:B--2---:R-:W-:-:S03]  /*1810*/  FMNMX3 R16, |R19|, R10, |R16|, !PT ;  /* 0x0000000a13107276 */ /* 0x004fc60007800610 */
[----:B------:R-:W2:Y:S04]  /*1820*/  LDG.E R19, desc[UR6][R8.64+0x4] ;  /* 0x0000040608137981 */ /* 0x000ea8000c1e1900 */
[----:B------:R-:W2:Y:S01]  /*1830*/  LDG.E R10, desc[UR6][R8.64+0x8] ;  /* 0x00000806080a7981 */ /* 0x000ea2000c1e1900 */
[----:B---3--:R-:W-:-:S03]  /*1840*/  FMNMX3 R18, |R21|, R16, |R18|, !PT ;  /* 0x0000001015127276 */ /* 0x008fc60007800612 */
[----:B------:R-:W3:Y:S04]  /*1850*/  LDG.E R21, desc[UR6][R8.64+0xc] ;  /* 0x00000c0608157981 */ /* 0x000ee8000c1e1900 */
[----:B------:R-:W3:Y:S01]  /*1860*/  LDG.E R16, desc[UR6][R8.64+0x10] ;  /* 0x0000100608107981 */ /* 0x000ee2000c1e1900 */
[----:B----4-:R-:W-:-:S03]  /*1870*/  FMNMX3 R18, |R23|, R18, |R22|, !PT ;  /* 0x0000001217127276 */ /* 0x010fc60007800616 */
[----:B------:R-:W4:Y:S04]  /*1880*/  LDG.E R23, desc[UR6][R8.64+0x14] ;  /* 0x0000140608177981 */ /* 0x000f28000c1e1900 */
[----:B------:R-:W4:Y:S01]  /*1890*/  LDG.E R22, desc[UR6][R8.64+0x18] ;  /* 0x0000180608167981 */ /* 0x000f22000c1e1900 */
[----:B-----5:R-:W-:-:S03]  /*18a0*/  FMNMX3 R14, |R17|, R18, |R14|, !PT ;  /* 0x00000012110e7276 */ /* 0x020fc6000780060e */
[----:B------:R-:W5:Y:S04]  /*18b0*/  LDG.E R17, desc[UR6][R8.64+0x1c] ;  /* 0x00001c0608117981 */ /* 0x000f68000c1e1900 */
[----:B------:R-:W5:Y:S01]  /*18c0*/  LDG.E R18, desc[UR6][R8.64+0x20] ;  /* 0x0000200608127981 */ /* 0x000f62000c1e1900 */
[----:B------:R-:W-:Y:S02]  /*18d0*/  VIADD R15, R15, 0x10 ;  /* 0x000000100f0f7836 */ /* 0x000fe40000000000 */
[----:B------:R-:W-:-:S03]  /*18e0*/  VIADD R13, R13, 0x10 ;  /* 0x000000100d0d7836 */ /* 0x000fc60000000000 */
[----:B------:R-:W-:Y:S02]  /*18f0*/  ISETP.NE.AND P0, PT, R15, RZ, PT ;  /* 0x000000ff0f00720c */ /* 0x000fe40003f05270 */
[----:B--2---:R-:W-:Y:S02]  /*1900*/  FMNMX3 R10, |R19|, R14, |R10|, !PT ;  /* 0x0000000e130a7276 */ /* 0x004fe4000780060a */
[----:B------:R-:W-:-:S04]  /*1910*/  IADD3 R14, P1, PT, R8, 0x40, RZ ;  /* 0x00000040080e7810 */ /* 0x000fc80007f3e0ff */
[----:B------:R-:W-:Y:S02]  /*1920*/  IADD3.X R19, PT, PT, RZ, R9, RZ, P1, !PT ;  /* 0x00000009ff137210 */ /* 0x000fe40000ffe4ff */
[----:B---3--:R-:W-:-:S04]  /*1930*/  FMNMX3 R10, |R21|, R10, |R16|, !PT ;  /* 0x0000000a150a7276 */ /* 0x008fc80007800610 */
[----:B----4-:R-:W-:-:S04]  /*1940*/  FMNMX3 R10, |R23|, R10, |R22|, !PT ;  /* 0x0000000a170a7276 */ /* 0x010fc80007800616 */
[----:B-----5:R-:W-:Y:S01]  /*1950*/  FMNMX3 R10, |R17|, R10, |R18|, !PT ;  /* 0x0000000a110a7276 */ /* 0x020fe20007800612 */
[----:B------:R-:W-:Y:S06]  /*1960*/  @P0 BRA `(.L_x_59) ;  /* 0xfffffffc00800947 */ /* 0x000fec000383ffff */
[----:B------:R-:W-:-:S07]  /*1970*/  IADD3 R13, PT, PT, R13, 0x1, RZ ;  /* 0x000000010d0d7810 */ /* 0x000fce0007ffe0ff */
.L_x_58:
[----:B------:R-:W-:-:S13]  /*1980*/  ISETP.NE.AND P0, PT, R20, RZ, PT ;  /* 0x000000ff1400720c */ /* 0x000fda0003f05270 */
[----:B------:R-:W-:Y:S05]  /*1990*/  @!P0 BRA `(.L_x_57) ;  /* 0x0000000000b08947 */ /* 0x000fea0003800000 */
[----:B------:R-:W-:Y:S02]  /*19a0*/  ISETP.GE.U32.AND P0, PT, R20, 0x8, PT ;  /* 0x000000081400780c */ /* 0x000fe40003f06070 */
[----:B------:R-:W-:-:S04]  /*19b0*/  LOP3.LUT R22, R12, 0x7, RZ, 0xc0, !PT ;  /* 0x000000070c167812 */ /* 0x000fc800078ec0ff */
[----:B------:R-:W-:-:S07]  /*19c0*/  ISETP.NE.AND P1, PT, R22, RZ, PT ;  /* 0x000000ff1600720c */ /* 0x000fce0003f25270 */
[----:B------:R-:W-:Y:S06]  /*19d0*/  @!P0 BRA `(.L_x_60) ;  /* 0x0000000000388947 */ /* 0x000fec0003800000 */
[----:B------:R-:W-:-:S05]  /*19e0*/  IMAD.WIDE.U32 R8, R13, 0x4, R2 ;  /* 0x000000040d087825 */ /* 0x000fca00078e0002 */
        /* <DEDUP_REMOVED lines=8> */
[----:B------:R-:W-:Y:S01]  /*1a70*/  VIADD R13, R13, 0x8 ;  /* 0x000000080d0d7836 */ /* 0x000fe20000000000 */
[----:B--2---:R-:W-:-:S04]  /*1a80*/  FMNMX3 R14, |R15|, R10, |R14|, !PT ;  /* 0x0000000a0f0e7276 */ /* 0x004fc8000780060e */
[----:B---3--:R-:W-:-:S04]  /*1a90*/  FMNMX3 R14, |R17|, R14, |R16|, !PT ;  /* 0x0000000e110e7276 */ /* 0x008fc80007800610 */
[----:B----4-:R-:W-:-:S04]  /*1aa0*/  FMNMX3 R14, |R19|, R14, |R18|, !PT ;  /* 0x0000000e130e7276 */ /* 0x010fc80007800612 */
[----:B-----5:R-:W-:-:S07]  /*1ab0*/  FMNMX3 R10, |R21|, R14, |R20|, !PT ;  /* 0x0000000e150a7276 */ /* 0x020fce0007800614 */
.L_x_60:
        /* <DEDUP_REMOVED lines=9> */
[----:B------:R-:W3:Y:S01]  /*1b50*/  LDG.E R16, desc[UR6][R8.64+0xc] ;  /* 0x00000c0608107981 */ /* 0x000ee2000c1e1900 */
[----:B------:R-:W-:-:S02]  /*1b60*/  IADD3 R13, PT, PT, R13, 0x4, RZ ;  /* 0x000000040d0d7810 */ /* 0x000fc40007ffe0ff */
[----:B--2---:R-:W-:-:S04]  /*1b70*/  FMNMX3 R10, |R15|, R10, |R14|, !PT ;  /* 0x0000000a0f0a7276 */ /* 0x004fc8000780060e */
[----:B---3--:R-:W-:-:S07]  /*1b80*/  FMNMX3 R10, |R17|, R10, |R16|, !PT ;  /* 0x0000000a110a7276 */ /* 0x008fce0007800610 */
.L_x_61:
[----:B------:R-:W-:Y:S05]  /*1b90*/  @!P1 BRA `(.L_x_57) ;  /* 0x0000000000309947 */ /* 0x000fea0003800000 */
[----:B------:R-:W-:-:S04]  /*1ba0*/  IMAD.WIDE.U32 R6, R13, 0x4, R6 ;  /* 0x000000040d067825 */ /* 0x000fc800078e0006 */
[----:B------:R-:W-:Y:S01]  /*1bb0*/  IMAD.MOV R12, RZ, RZ, -R12 ;  /* 0x000000ffff0c7224 */ /* 0x000fe200078e0a0c */
[----:B------:R-:W-:-:S04]  /*1bc0*/  IADD3 R4, P0, PT, R6, R4, RZ ;  /* 0x0000000406047210 */ /* 0x000fc80007f1e0ff */
[----:B------:R-:W-:-:S09]  /*1bd0*/  IADD3.X R7, PT, PT, R7, R5, RZ, P0, !PT ;  /* 0x0000000507077210 */ /* 0x000fd200007fe4ff */
.L_x_62:
[----:B------:R-:W-:-:S06]  /*1be0*/  IMAD.MOV.U32 R5, RZ, RZ, R7 ;  /* 0x000000ffff057224 */ /* 0x000fcc00078e0007 */
[----:B------:R0:W2:Y:S01]  /*1bf0*/  LDG.E R5, desc[UR6][R4.64] ;  /* 0x0000000604057981 */ /* 0x0000a2000c1e1900 */
[----:B------:R-:W-:-:S04]  /*1c00*/  IADD3 R12, PT, PT, R12, 0x1, RZ ;  /* 0x000000010c0c7810 */ /* 0x000fc80007ffe0ff */
[----:B------:R-:W-:Y:S02]  /*1c10*/  ISETP.NE.AND P0, PT, R12, RZ, PT ;  /* 0x000000ff0c00720c */ /* 0x000fe40003f05270 */
[----:B0-----:R-:W-:-:S05]  /*1c20*/  IADD3 R4, P1, PT, R4, 0x4, RZ ;  /* 0x0000000404047810 */ /* 0x001fca0007f3e0ff */
[----:B------:R-:W-:Y:S01]  /*1c30*/  IMAD.X R7, RZ, RZ, R7, P1 ;  /* 0x000000ffff077224 */ /* 0x000fe200008e0607 */
[----:B--2---:R-:W-:-:S05]  /*1c40*/  FMNMX R10, |R5|, R10, !PT ;  /* 0x0000000a050a7209 */ /* 0x004fca0007800200 */
[----:B------:R-:W-:Y:S05]  /*1c50*/  @P0 BRA `(.L_x_62) ;  /* 0xfffffffc00e00947 */ /* 0x000fea000383ffff */
.L_x_57:
[----:B------:R-:W-:Y:S02]  /*1c60*/  ISETP.GE.AND P0, PT, R0, 0x1, PT ;  /* 0x000000010000780c */ /* 0x000fe40003f06270 */
[----:B------:R-:W-:Y:S02]  /*1c70*/  LOP3.LUT R7, R10, 0xfe000000, RZ, 0xc0, !PT ;  /* 0xfe0000000a077812 */ /* 0x000fe400078ec0ff */
[----:B------:R-:W-:Y:S02]  /*1c80*/  MOV R13, RZ ;  /* 0x000000ff000d7202 */ /* 0x000fe40000000f00 */
[----:B------:R-:W-:-:S05]  /*1c90*/  LOP3.LUT R7, R7, 0x7e800000, RZ, 0x3c, !PT ;  /* 0x7e80000007077812 */ /* 0x000fca00078e3cff */
[----:B------:R-:W-:Y:S02]  /*1ca0*/  FMUL R6, R7, R10 ;  /* 0x0000000a07067220 */ /* 0x000fe40000400000 */
[----:B------:R-:W-:Y:S05]  /*1cb0*/  @!P0 BRA `(.L_x_63) ;  /* 0x0000000800748947 */ /* 0x000fea0003800000 */
[C---:B------:R-:W-:Y:S02]  /*1cc0*/  ISETP.GE.U32.AND P0, PT, R0.reuse, 0x8, PT ;  /* 0x000000080000780c */ /* 0x040fe40003f06070 */
[----:B------:R-:W-:Y:S02]  /*1cd0*/  CS2R R12, SRZ ;  /* 0x00000000000c7805 */ /* 0x000fe4000001ff00 */
[----:B------:R-:W-:Y:S01]  /*1ce0*/  LOP3.LUT R27, R0, 0x7, RZ, 0xc0, !PT ;  /* 0x00000007001b7812 */ /* 0x000fe200078ec0ff */
[----:B------:R-:W-:-:S03]  /*1cf0*/  IMAD.MOV.U32 R9, RZ, RZ, RZ ;  /* 0x000000ffff097224 */ /* 0x000fc600078e00ff */
[----:B------:R-:W-:-:S05]  /*1d00*/  ISETP.NE.AND P6, PT, R27, RZ, PT ;  /* 0x000000ff1b00720c */ /* 0x000fca0003fc5270 */
[----:B------:R-:W-:Y:S08]  /*1d10*/  @!P0 BRA `(.L_x_64) ;  /* 0x00000004002c8947 */ /* 0x000ff00003800000 */
[----:B------:R-:W-:Y:S02]  /*1d20*/  IADD3 R4, P0, PT, R2, 0x10, RZ ;  /* 0x0000001002047810 */ /* 0x000fe40007f1e0ff */
[----:B------:R-:W-:Y:S02]  /*1d30*/  CS2R R12, SRZ ;  /* 0x00000000000c7805 */ /* 0x000fe4000001ff00 */
[----:B------:R-:W-:Y:S01]  /*1d40*/  LOP3.LUT R9, R0, 0x7ffffff8, RZ, 0xc0, !PT ;  /* 0x7ffffff800097812 */ /* 0x000fe200078ec0ff */
[----:B------:R-:W-:Y:S01]  /*1d50*/  UMOV UR4, URZ ;  /* 0x000000ff00047c82 */ /* 0x000fe20008000000 */
[----:B------:R-:W-:-:S07]  /*1d60*/  IADD3.X R5, PT, PT, RZ, R3, RZ, P0, !PT ;  /* 0x00000003ff057210 */ /* 0x000fce00007fe4ff */
.L_x_65:
        /* <DEDUP_REMOVED lines=8> */
[C---:B------:R-:W-:Y:S01]  /*1df0*/  ISETP.NE.AND P5, PT, R12.reuse, UR4, PT ;  /* 0x000000040c007c0c */ /* 0x040fe2000bfa5270 */
[----:B------:R-:W-:Y:S01]  /*1e00*/  UIADD3 UR5, UPT, UPT, UR4, 0x1, URZ ;  /* 0x0000000104057890 */ /* 0x000fe2000fffe0ff */
[----:B--2---:R-:W-:Y:S01]  /*1e10*/  FMUL R15, R7, |R18| ;  /* 0x40000012070f7220 */ /* 0x004fe20000400000 */
[----:B------:R-:W-:-:S02]  /*1e20*/  VIADD R18, R12, 0x1 ;  /* 0x000000010c127836 */ /* 0x000fc40000000000 */
[----:B---3--:R-:W-:Y:S02]  /*1e30*/  FMUL R17, R7, |R20| ;  /* 0x4000001407117220 */ /* 0x008fe40000400000 */
[----:B------:R-:W-:Y:S01]  /*1e40*/  FSETP.NEU.OR P5, PT, R15, R6, P5 ;  /* 0x000000060f00720b */ /* 0x000fe20002fad400 */
[C---:B----4-:R-:W-:Y:S01]  /*1e50*/  FMUL R19, R7.reuse, |R22| ;  /* 0x4000001607137220 */ /* 0x050fe20000400000 */
[C---:B-----5:R-:W-:Y:S01]  /*1e60*/  FMUL R21, R7.reuse, |R24| ;  /* 0x4000001807157220 */ /* 0x060fe20000400000 */
[----:B------:R-:W-:-:S10]  /*1e70*/  FMUL R23, R7, |R26| ;  /* 0x4000001a07177220 */ /* 0x000fd40000400000 */
[----:B------:R-:W-:Y:S01]  /*1e80*/  @!P5 IADD3 R18, PT, PT, R12, RZ, RZ ;  /* 0x000000ff0c12d210 */ /* 0x000fe20007ffe0ff */
[----:B------:R-:W-:Y:S01]  /*1e90*/  FMUL R25, R7, |R16| ;  /* 0x4000001007197220 */ /* 0x000fe20000400000 */
[----:B------:R-:W-:Y:S02]  /*1ea0*/  IMAD.MOV.U32 R16, RZ, RZ, R13 ;  /* 0x000000ffff107224 */ /* 0x000fe400078e000d */
[C---:B------:R-:W-:Y:S01]  /*1eb0*/  ISETP.NE.AND P4, PT, R18.reuse, UR5, PT ;  /* 0x0000000512007c0c */ /* 0x040fe2000bf85270 */
[----:B------:R-:W-:Y:S01]  /*1ec0*/  UIADD3 UR5, UPT, UPT, UR4, 0x2, URZ ;  /* 0x0000000204057890 */ /* 0x000fe2000fffe0ff */
[----:B------:R-:W-:Y:S02]  /*1ed0*/  VIADD R12, R18, 0x1 ;  /* 0x00000001120c7836 */ /* 0x000fe40000000000 */
[----:B------:R-:W-:Y:S01]  /*1ee0*/  @P5 FFMA R16, R15, R15, R16 ;  /* 0x0000000f0f105223 */ /* 0x000fe20000000010 */
[----:B------:R-:W-:Y:S01]  /*1ef0*/  FSETP.NEU.OR P4, PT, R17, R6, P4 ;  /* 0x000000061100720b */ /* 0x000fe2000278d400 */
[C---:B------:R-:W-:Y:S01]  /*1f00*/  FMUL R13, R7.reuse, |R14| ;  /* 0x4000000e070d7220 */ /* 0x040fe20000400000 */
[----:B------:R-:W-:-:S11]  /*1f10*/  FMUL R15, R7, |R8| ;  /* 0x40000008070f7220 */ /* 0x000fd60000400000 */
[----:B------:R-:W-:Y:S01]  /*1f20*/  @!P4 IADD3 R12, PT, PT, R18, RZ, RZ ;  /* 0x000000ff120cc210 */ /* 0x000fe20007ffe0ff */
[----:B------:R-:W-:-:S03]  /*1f30*/  @P4 FFMA R16, R17, R17, R16 ;  /* 0x0000001111104223 */ /* 0x000fc60000000010 */
[C---:B------:R-:W-:Y:S01]  /*1f40*/  ISETP.NE.AND P3, PT, R12.reuse, UR5, PT ;  /* 0x000000050c007c0c */ /* 0x040fe2000bf65270 */
[----:B------:R-:W-:Y:S01]  /*1f50*/  UIADD3 UR5, UPT, UPT, UR4, 0x3, URZ ;  /* 0x0000000304057890 */ /* 0x000fe2000fffe0ff */
[----:B------:R-:W-:Y:S02]  /*1f60*/  IADD3 R18, PT, PT, R12, 0x1, RZ ;  /* 0x000000010c127810 */ /* 0x000fe40007ffe0ff */
[----:B------:R-:W-:-:S13]  /*1f70*/  FSETP.NEU.OR P3, PT, R19, R6, P3 ;  /* 0x000000061300720b */ /* 0x000fda0001f6d400 */
[----:B------:R-:W-:Y:S02]  /*1f80*/  @!P3 IMAD.MOV R18, RZ, RZ, R12 ;  /* 0x000000ffff12b224 */ /* 0x000fe400078e020c */
[----:B------:R-:W-:-:S03]  /*1f90*/  @P3 FFMA R16, R19, R19, R16 ;  /* 0x0000001313103223 */ /* 0x000fc60000000010 */
[C---:B------:R-:W-:Y:S01]  /*1fa0*/  ISETP.NE.AND P2, PT, R18.reuse, UR5, PT ;  /* 0x0000000512007c0c */ /* 0x040fe2000bf45270 */
[----:B------:R-:W-:Y:S01]  /*1fb0*/  UIADD3 UR5, UPT, UPT, UR4, 0x4, URZ ;  /* 0x0000000404057890 */ /* 0x000fe2000fffe0ff */
[----:B------:R-:W-:Y:S02]  /*1fc0*/  IADD3 R12, PT, PT, R18, 0x1, RZ ;  /* 0x00000001120c7810 */ /* 0x000fe40007ffe0ff */
[----:B------:R-:W-:-:S13]  /*1fd0*/  FSETP.NEU.OR P2, PT, R21, R6, P2 ;  /* 0x000000061500720b */ /* 0x000fda000174d400 */
[----:B------:R-:W-:Y:S01]  /*1fe0*/  @!P2 IADD3 R12, PT, PT, R18, RZ, RZ ;  /* 0x000000ff120ca210 */ /* 0x000fe20007ffe0ff */
[----:B------:R-:W-:-:S03]  /*1ff0*/  @P2 FFMA R16, R21, R21, R16 ;  /* 0x0000001515102223 */ /* 0x000fc60000000010 */
[C---:B------:R-:W-:Y:S01]  /*2000*/  ISETP.NE.AND P0, PT, R12.reuse, UR5, PT ;  /* 0x000000050c007c0c */ /* 0x040fe2000bf05270 */
[----:B------:R-:W-:Y:S01]  /*2010*/  UIADD3 UR5, UPT, UPT, UR4, 0x5, URZ ;  /* 0x0000000504057890 */ /* 0x000fe2000fffe0ff */
[----:B------:R-:W-:Y:S02]  /*2020*/  VIADD R18, R12, 0x1 ;  /* 0x000000010c127836 */ /* 0x000fe40000000000 */
[----:B------:R-:W-:-:S13]  /*2030*/  FSETP.NEU.OR P0, PT, R23, R6, P0 ;  /* 0x000000061700720b */ /* 0x000fda000070d400 */
[----:B------:R-:W-:Y:S01]  /*2040*/  @!P0 IADD3 R18, PT, PT, R12, RZ, RZ ;  /* 0x000000ff0c128210 */ /* 0x000fe20007ffe0ff */
[----:B------:R-:W-:-:S03]  /*2050*/  @P0 FFMA R16, R23, R23, R16 ;  /* 0x0000001717100223 */ /* 0x000fc60000000010 */
[C---:B------:R-:W-:Y:S01]  /*2060*/  ISETP.NE.AND P1, PT, R18.reuse, UR5, PT ;  /* 0x0000000512007c0c */ /* 0x040fe2000bf25270 */
[----:B------:R-:W-:Y:S01]  /*2070*/  UIADD3 UR5, UPT, UPT, UR4, 0x6, URZ ;  /* 0x0000000604057890 */ /* 0x000fe2000fffe0ff */
[----:B------:R-:W-:Y:S02]  /*2080*/  IADD3 R12, PT, PT, R18, 0x1, RZ ;  /* 0x00000001120c7810 */ /* 0x000fe40007ffe0ff */
[----:B------:R-:W-:-:S13]  /*2090*/  FSETP.NEU.OR P1, PT, R25, R6, P1 ;  /* 0x000000061900720b */ /* 0x000fda0000f2d400 */
[----:B------:R-:W-:Y:S01]  /*20a0*/  @!P1 IADD3 R12, PT, PT, R18, RZ, RZ ;  /* 0x000000ff120c9210 */ /* 0x000fe20007ffe0ff */
[----:B------:R-:W-:Y:S01]  /*20b0*/  @P1 FFMA R16, R25, R25, R16 ;  /* 0x0000001919101223 */ /* 0x000fe20000000010 */
[----:B------:R-:W-:Y:S02]  /*20c0*/  IADD3 R4, P1, PT, R4, 0x20, RZ ;  /* 0x0000002004047810 */ /* 0x000fe40007f3e0ff */
[C---:B------:R-:W-:Y:S01]  /*20d0*/  ISETP.NE.AND P5, PT, R12.reuse, UR5, PT ;  /* 0x000000050c007c0c */ /* 0x040fe2000bfa5270 */
[----:B------:R-:W-:Y:S01]  /*20e0*/  UIADD3 UR5, UPT, UPT, UR4, 0x7, URZ ;  /* 0x0000000704057890 */ /* 0x000fe2000fffe0ff */
[----:B------:R-:W-:Y:S01]  /*20f0*/  IADD3 R14, PT, PT, R12, 0x1, RZ ;  /* 0x000000010c0e7810 */ /* 0x000fe20007ffe0ff */
[----:B------:R-:W-:Y:S01]  /*2100*/  UIADD3 UR4, UPT, UPT, UR4, 0x8, URZ ;  /* 0x0000000804047890 */ /* 0x000fe2000fffe0ff */
[----:B------:R-:W-:Y:S02]  /*2110*/  FSETP.NEU.OR P5, PT, R13, R6, P5 ;  /* 0x000000060d00720b */ /* 0x000fe40002fad400 */
[----:B------:R-:W-:-:S03]  /*2120*/  IADD3.X R5, PT, PT, RZ, R5, RZ, P1, !PT ;  /* 0x00000005ff057210 */ /* 0x000fc60000ffe4ff */
[----:B------:R-:W-:-:S08]  /*2130*/  ISETP.NE.AND P0, PT, R9, UR4, PT ;  /* 0x0000000409007c0c */ /* 0x000fd0000bf05270 */
[----:B------:R-:W-:Y:S02]  /*2140*/  @!P5 IMAD.MOV R14, RZ, RZ, R12 ;  /* 0x000000ffff0ed224 */ /* 0x000fe400078e020c */
[----:B------:R-:W-:-:S03]  /*2150*/  @P5 FFMA R16, R13, R13, R16 ;  /* 0x0000000d0d105223 */ /* 0x000fc60000000010 */
[C---:B------:R-:W-:Y:S02]  /*2160*/  ISETP.NE.AND P3, PT, R14.reuse, UR5, PT ;  /* 0x000000050e007c0c */ /* 0x040fe4000bf65270 */
[----:B------:R-:W-:Y:S02]  /*2170*/  IADD3 R12, PT, PT, R14, 0x1, RZ ;  /* 0x000000010e0c7810 */ /* 0x000fe40007ffe0ff */
[----:B------:R-:W-:-:S13]  /*2180*/  FSETP.NEU.OR P3, PT, R15, R6, P3 ;  /* 0x000000060f00720b */ /* 0x000fda0001f6d400 */
[----:B------:R-:W-:Y:S01]  /*2190*/  @P3 FFMA R16, R15, R15, R16 ;  /* 0x0000000f0f103223 */ /* 0x000fe20000000010 */
[----:B------:R-:W-:-:S04]  /*21a0*/  @!P3 IMAD.MOV R12, RZ, RZ, R14 ;  /* 0x000000ffff0cb224 */ /* 0x000fc800078e020e */
[----:B------:R-:W-:Y:S01]  /*21b0*/  MOV R13, R16 ;  /* 0x00000010000d7202 */ /* 0x000fe20000000f00 */
[----:B------:R-:W-:Y:S06]  /*21c0*/  @P0 BRA `(.L_x_65) ;  /* 0xfffffff800e80947 */ /* 0x000fec000383ffff */
.L_x_64:
[----:B------:R-:W-:Y:S05]  /*21d0*/  @!P6 BRA `(.L_x_63) ;  /* 0x00000004002ce947 */ /* 0x000fea0003800000 */
[----:B------:R-:W-:Y:S02]  /*21e0*/  ISETP.GE.U32.AND P0, PT, R27, 0x4, PT ;  /* 0x000000041b00780c */ /* 0x000fe40003f06070 */
[----:B------:R-:W-:-:S04]  /*21f0*/  LOP3.LUT R17, R0, 0x3, RZ, 0xc0, !PT ;  /* 0x0000000300117812 */ /* 0x000fc800078ec0ff */
[----:B------:R-:W-:-:S07]  /*2200*/  ISETP.NE.AND P3, PT, R17, RZ, PT ;  /* 0x000000ff1100720c */ /* 0x000fce0003f65270 */
[----:B------:R-:W-:Y:S06]  /*2210*/  @!P0 BRA `(.L_x_66) ;  /* 0x0000000000848947 */ /* 0x000fec0003800000 */
[----:B------:R-:W-:-:S05]  /*2220*/  IMAD.WIDE.U32 R4, R9, 0x4, R2 ;  /* 0x0000000409047825 */ /* 0x000fca00078e0002 */
[----:B------:R-:W2:Y:S04]  /*2230*/  LDG.E R8, desc[UR6][R4.64] ;  /* 0x0000000604087981 */ /* 0x000ea8000c1e1900 */
[----:B------:R-:W3:Y:S04]  /*2240*/  LDG.E R16, desc[UR6][R4.64+0x4] ;  /* 0x0000040604107981 */ /* 0x000ee8000c1e1900 */
[----:B------:R-:W4:Y:S04]  /*2250*/  LDG.E R18, desc[UR6][R4.64+0x8] ;  /* 0x0000080604127981 */ /* 0x000f28000c1e1900 */
[----:B------:R0:W5:Y:S01]  /*2260*/  LDG.E R20, desc[UR6][R4.64+0xc] ;  /* 0x00000c0604147981 */ /* 0x000162000c1e1900 */
[----:B------:R-:W-:-:S02]  /*2270*/  ISETP.NE.AND P0, PT, R9, R12, PT ;  /* 0x0000000c0900720c */ /* 0x000fc40003f05270 */
[----:B------:R-:W-:Y:S02]  /*2280*/  IADD3 R14, PT, PT, R12, 0x1, RZ ;  /* 0x000000010c0e7810 */ /* 0x000fe40007ffe0ff */
[C---:B------:R-:W-:Y:S02]  /*2290*/  IADD3 R15, PT, PT, R9.reuse, 0x1, RZ ;  /* 0x00000001090f7810 */ /* 0x040fe40007ffe0ff */
[----:B0-----:R-:W-:Y:S01]  /*22a0*/  IADD3 R5, PT, PT, R9, 0x2, RZ ;  /* 0x0000000209057810 */ /* 0x001fe20007ffe0ff */
[C---:B--2---:R-:W-:Y:S01]  /*22b0*/  FMUL R8, R7.reuse, |R8| ;  /* 0x4000000807087220 */ /* 0x044fe20000400000 */
[----:B---3--:R-:W-:-:S04]  /*22c0*/  FMUL R16, R7, |R16| ;  /* 0x4000001007107220 */ /* 0x008fc80000400000 */
[----:B------:R-:W-:Y:S01]  /*22d0*/  FSETP.NEU.OR P0, PT, R8, R6, P0 ;  /* 0x000000060800720b */ /* 0x000fe2000070d400 */
[C---:B----4-:R-:W-:Y:S01]  /*22e0*/  FMUL R18, R7.reuse, |R18| ;  /* 0x4000001207127220 */ /* 0x050fe20000400000 */
[----:B-----5:R-:W-:-:S11]  /*22f0*/  FMUL R20, R7, |R20| ;  /* 0x4000001407147220 */ /* 0x020fd60000400000 */
[----:B------:R-:W-:Y:S02]  /*2300*/  @!P0 IMAD.MOV R14, RZ, RZ, R12 ;  /* 0x000000ffff0e8224 */ /* 0x000fe400078e020c */
[----:B------:R-:W-:-:S03]  /*2310*/  @P0 FFMA R13, R8, R8, R13 ;  /* 0x00000008080d0223 */ /* 0x000fc6000000000d */
[----:B------:R-:W-:Y:S02]  /*2320*/  ISETP.NE.AND P1, PT, R15, R14, PT ;  /* 0x0000000e0f00720c */ /* 0x000fe40003f25270 */
[----:B------:R-:W-:Y:S02]  /*2330*/  IADD3 R12, PT, PT, R14, 0x1, RZ ;  /* 0x000000010e0c7810 */ /* 0x000fe40007ffe0ff */
[----:B------:R-:W-:-:S13]  /*2340*/  FSETP.NEU.OR P1, PT, R16, R6, P1 ;  /* 0x000000061000720b */ /* 0x000fda0000f2d400 */
[----:B------:R-:W-:Y:S02]  /*2350*/  @!P1 IMAD.MOV R12, RZ, RZ, R14 ;  /* 0x000000ffff0c9224 */ /* 0x000fe400078e020e */
[----:B------:R-:W-:-:S03]  /*2360*/  @P1 FFMA R13, R16, R16, R13 ;  /* 0x00000010100d1223 */ /* 0x000fc6000000000d */
[----:B------:R-:W-:Y:S01]  /*2370*/  ISETP.NE.AND P2, PT, R5, R12, PT ;  /* 0x0000000c0500720c */ /* 0x000fe20003f45270 */
[C---:B------:R-:W-:Y:S01]  /*2380*/  VIADD R5, R9.reuse, 0x3 ;  /* 0x0000000309057836 */ /* 0x040fe20000000000 */
[----:B------:R-:W-:Y:S01]  /*2390*/  IADD3 R4, PT, PT, R12, 0x1, RZ ;  /* 0x000000010c047810 */ /* 0x000fe20007ffe0ff */
[----:B------:R-:W-:Y:S01]  /*23a0*/  VIADD R9, R9, 0x4 ;  /* 0x0000000409097836 */ /* 0x000fe20000000000 */
[----:B------:R-:W-:-:S13]  /*23b0*/  FSETP.NEU.OR P2, PT, R18, R6, P2 ;  /* 0x000000061200720b */ /* 0x000fda000174d400 */
[----:B------:R-:W-:Y:S01]  /*23c0*/  @!P2 IADD3 R4, PT, PT, R12, RZ, RZ ;  /* 0x000000ff0c04a210 */ /* 0x000fe20007ffe0ff */
[----:B------:R-:W-:-:S03]  /*23d0*/  @P2 FFMA R13, R18, R18, R13 ;  /* 0x00000012120d2223 */ /* 0x000fc6000000000d */
[----:B------:R-:W-:Y:S02]  /*23e0*/  ISETP.NE.AND P4, PT, R5, R4, PT ;  /* 0x000000040500720c */ /* 0x000fe40003f85270 */
[----:B------:R-:W-:Y:S02]  /*23f0*/  IADD3 R12, PT, PT, R4, 0x1, RZ ;  /* 0x00000001040c7810 */ /* 0x000fe40007ffe0ff */
[----:B------:R-:W-:-:S13]  /*2400*/  FSETP.NEU.OR P4, PT, R20, R6, P4 ;  /* 0x000000061400720b */ /* 0x000fda000278d400 */
[----:B------:R-:W-:Y:S01]  /*2410*/  @P4 FFMA R13, R20, R20, R13 ;  /* 0x00000014140d4223 */ /* 0x000fe2000000000d */
[----:B------:R-:W-:-:S07]  /*2420*/  @!P4 IADD3 R12, PT, PT, R4, RZ, RZ ;  /* 0x000000ff040cc210 */ /* 0x000fce0007ffe0ff */
.L_x_66:
[----:B------:R-:W-:Y:S05]  /*2430*/  @!P3 BRA `(.L_x_63) ;  /* 0x000000000094b947 */ /* 0x000fea0003800000 */
[----:B------:R-:W-:-:S13]  /*2440*/  ISETP.NE.AND P3, PT, R17, 0x1, PT ;  /* 0x000000011100780c */ /* 0x000fda0003f65270 */
[----:B------:R-:W-:-:S05]  /*2450*/  @P3 IMAD.WIDE.U32 R4, R9, 0x4, R2 ;  /* 0x0000000409043825 */ /* 0x000fca00078e0002 */
[----:B------:R-:W2:Y:S01]  /*2460*/  @P3 LDG.E R8, desc[UR6][R4.64] ;  /* 0x0000000604083981 */ /* 0x000ea2000c1e1900 */
[----:B------:R-:W-:-:S03]  /*2470*/  LOP3.LUT R0, R0, 0x1, RZ, 0xc0, !PT ;  /* 0x0000000100007812 */ /* 0x000fc600078ec0ff */
[----:B------:R-:W3:Y:S01]  /*2480*/  @P3 LDG.E R14, desc[UR6][R4.64+0x4] ;  /* 0x00000406040e3981 */ /* 0x000ee2000c1e1900 */
[----:B------:R-:W-:Y:S02]  /*2490*/  ISETP.NE.U32.AND P2, PT, R0, 0x1, PT ;  /* 0x000000010000780c */ /* 0x000fe40003f45070 */
[C---:B------:R-:W-:Y:S02]  /*24a0*/  @P3 ISETP.NE.AND P0, PT, R9.reuse, R12, PT ;  /* 0x0000000c0900320c */ /* 0x040fe40003f05270 */
[C---:B------:R-:W-:Y:S01]  /*24b0*/  @P3 IADD3 R15, PT, PT, R9.reuse, 0x1, RZ ;  /* 0x00000001090f3810 */ /* 0x040fe20007ffe0ff */
[----:B------:R-:W-:-:S08]  /*24c0*/  @P3 VIADD R9, R9, 0x2 ;  /* 0x0000000209093836 */ /* 0x000fd00000000000 */
[----:B------:R-:W-:-:S06]  /*24d0*/  @!P2 IMAD.WIDE.U32 R2, R9, 0x4, R2 ;  /* 0x000000040902a825 */ /* 0x000fcc00078e0002 */
[----:B------:R-:W4:Y:S01]  /*24e0*/  @!P2 LDG.E R2, desc[UR6][R2.64] ;  /* 0x000000060202a981 */ /* 0x000f22000c1e1900 */
[----:B------:R-:W-:Y:S02]  /*24f0*/  @P3 IADD3 R0, PT, PT, R12, 0x1, RZ ;  /* 0x000000010c003810 */ /* 0x000fe40007ffe0ff */
[----:B------:R-:W-:Y:S02]  /*2500*/  PLOP3.LUT P4, PT, PT, PT, PT, 0x8, 0x80 ;  /* 0x000000000080781c */ /* 0x000fe40003f8e170 */
[----:B------:R-:W-:Y:S01]  /*2510*/  PLOP3.LUT P5, PT, PT, PT, PT, 0x8, 0x80 ;  /* 0x000000000080781c */ /* 0x000fe20003fae170 */
[C---:B--2---:R-:W-:Y:S01]  /*2520*/  @P3 FMUL R8, R7.reuse, |R8| ;  /* 0x4000000807083220 */ /* 0x044fe20000400000 */
[----:B---3--:R-:W-:-:S04]  /*2530*/  @P3 FMUL R14, R7, |R14| ;  /* 0x4000000e070e3220 */ /* 0x008fc80000400000 */
[----:B------:R-:W-:Y:S02]  /*2540*/  @P3 FSETP.NEU.OR P1, PT, R8, R6, P0 ;  /* 0x000000060800320b */ /* 0x000fe4000072d400 */
[----:B------:R-:W-:Y:S02]  /*2550*/  PLOP3.LUT P0, PT, PT, PT, PT, 0x80, 0x8 ;  /* 0x000000000008781c */ /* 0x000fe40003f0f070 */
[----:B------:R-:W-:Y:S02]  /*2560*/  @P3 PLOP3.LUT P0, PT, P1, PT, PT, 0x80, 0x8 ;  /* 0x000000000008381c */ /* 0x000fe40000f0f070 */
[----:B------:R-:W-:-:S11]  /*2570*/  @P3 PLOP3.LUT P4, PT, P1, PT, PT, 0x80, 0x8 ;  /* 0x000000000008381c */ /* 0x000fd60000f8f070 */
[----:B------:R-:W-:Y:S01]  /*2580*/  @!P0 IADD3 R0, PT, PT, R12, RZ, RZ ;  /* 0x000000ff0c008210 */ /* 0x000fe20007ffe0ff */
[----:B----4-:R-:W-:Y:S01]  /*2590*/  @!P2 FMUL R2, R7, |R2| ;  /* 0x400000020702a220 */ /* 0x010fe20000400000 */
[----:B------:R-:W-:Y:S02]  /*25a0*/  @P4 FFMA R13, R8, R8, R13 ;  /* 0x00000008080d4223 */ /* 0x000fe4000000000d */
[----:B------:R-:W-:Y:S01]  /*25b0*/  @P3 ISETP.NE.AND P0, PT, R15, R0, PT ;  /* 0x000000000f00320c */ /* 0x000fe20003f05270 */
[----:B------:R-:W-:-:S03]  /*25c0*/  @P3 VIADD R3, R0, 0x1 ;  /* 0x0000000100033836 */ /* 0x000fc60000000000 */
[-C--:B------:R-:W-:Y:S02]  /*25d0*/  @P3 FSETP.NEU.OR P1, PT, R14, R6.reuse, P0 ;  /* 0x000000060e00320b */ /* 0x080fe4000072d400 */
[----:B------:R-:W-:Y:S02]  /*25e0*/  PLOP3.LUT P0, PT, PT, PT, PT, 0x80, 0x8 ;  /* 0x000000000008781c */ /* 0x000fe40003f0f070 */
[----:B------:R-:W-:Y:S02]  /*25f0*/  @P3 PLOP3.LUT P0, PT, P1, PT, PT, 0x80, 0x8 ;  /* 0x000000000008381c */ /* 0x000fe40000f0f070 */
[----:B------:R-:W-:Y:S02]  /*2600*/  @P3 PLOP3.LUT P5, PT, P1, PT, PT, 0x80, 0x8 ;  /* 0x000000000008381c */ /* 0x000fe40000faf070 */
[----:B------:R-:W-:-:S09]  /*2610*/  FSETP.NEU.OR P1, PT, R2, R6, P2 ;  /* 0x000000060200720b */ /* 0x000fd2000172d400 */
[----:B------:R-:W-:Y:S02]  /*2620*/  @!P0 IADD3 R3, PT, PT, R0, RZ, RZ ;  /* 0x000000ff00038210 */ /* 0x000fe40007ffe0ff */
[----:B------:R-:W-:Y:S02]  /*2630*/  @P5 FFMA R13, R14, R14, R13 ;  /* 0x0000000e0e0d5223 */ /* 0x000fe4000000000d */
[----:B------:R-:W-:Y:S02]  /*2640*/  @P3 MOV R12, R3 ;  /* 0x00000003000c3202 */ /* 0x000fe40000000f00 */
[----:B------:R-:W-:Y:S02]  /*2650*/  @!P2 FFMA R2, R2, R2, R13 ;  /* 0x000000020202a223 */ /* 0x000fe4000000000d */
[----:B------:R-:W-:-:S04]  /*2660*/  @!P2 ISETP.NE.AND P0, PT, R9, R12, PT ;  /* 0x0000000c0900a20c */ /* 0x000fc80003f05270 */
[----:B------:R-:W-:-:S05]  /*2670*/  @!P1 FSEL R2, R2, R13, P0 ;  /* 0x0000000d02029208 */ /* 0x000fca0000000000 */
[----:B------:R-:W-:-:S07]  /*2680*/  @!P2 IMAD.MOV.U32 R13, RZ, RZ, R2 ;  /* 0x000000ffff0da224 */ /* 0x000fce00078e0002 */
.L_x_63:
[----:B------:R-:W-:Y:S01]  /*2690*/  FFMA R6, R6, R6, R13 ;  /* 0x0000000606067223 */ /* 0x000fe2000000000d */
[----:B------:R-:W0:Y:S04]  /*26a0*/  LDC.64 R2, c[0x0][0x388] ;  /* 0x0000e200ff027b82 */ /* 0x000e280000000a00 */
[----:B------:R-:W-:-:S13]  /*26b0*/  FSETP.GEU.AND P0, PT, |R6|, 1.175494350822287508e-38, PT ;  /* 0x008000000600780b */ /* 0x000fda0003f0e200 */
[----:B------:R-:W-:-:S04]  /*26c0*/  @!P0 FMUL R6, R6, 16777216 ;  /* 0x4b80000006068820 */ /* 0x000fc80000400000 */
[----:B------:R-:W1:Y:S01]  /*26d0*/  MUFU.RSQ R0, R6 ;  /* 0x0000000600007308 */ /* 0x000e620000001400 */
[----:B0-----:R-:W-:-:S04]  /*26e0*/  IMAD.WIDE.U32 R2, R11, 0x4, R2 ;  /* 0x000000040b027825 */ /* 0x001fc800078e0002 */
[----:B-1----:R-:W-:Y:S01]  /*26f0*/  @!P0 FMUL R0, R0, 4096 ;  /* 0x4580000000008820 */ /* 0x002fe20000400000 */
[----:B------:R-:W-:-:S03]  /*2700*/  FSETP.NEU.AND P0, PT, R10, +INF , PT ;  /* 0x7f8000000a00780b */ /* 0x000fc60003f0d000 */
[----:B------:R-:W-:-:S05]  /*2710*/  FMUL R0, R7, R0 ;  /* 0x0000000007007220 */ /* 0x000fca0000400000 */
[----:B------:R-:W-:-:S05]  /*2720*/  FSEL R5, R0, RZ, P0 ;  /* 0x000000ff00057208 */ /* 0x000fca0000000000 */
[----:B------:R-:W-:Y:S01]  /*2730*/  STG.E desc[UR6][R2.64], R5 ;  /* 0x0000000502007986 */ /* 0x000fe2000c101906 */
[----:B------:R-:W-:Y:S05]  /*2740*/  EXIT ;  /* 0x000000000000794d */ /* 0x000fea0003800000 */
        .weak           $__internal_2_$__cuda_sm3x_div_rn_noftz_f32_slowpath
        .type           $__internal_2_$__cuda_sm3x_div_rn_noftz_f32_slowpath,@function
        .size           $__internal_2_$__cuda_sm3x_div_rn_noftz_f32_slowpath,(.L_x_78 - $__internal_2_$__cuda_sm3x_div_rn_noftz_f32_slowpath)
$__internal_2_$__cuda_sm3x_div_rn_noftz_f32_slowpath:
[----:B------:R-:W-:Y:S02]  /*2750*/  SHF.R.U32.HI R3, RZ, 0x17, R4 ;  /* 0x00000017ff037819 */ /* 0x000fe40000011604 */
[----:B------:R-:W-:Y:S02]  /*2760*/  SHF.R.U32.HI R0, RZ, 0x17, R5 ;  /* 0x00000017ff007819 */ /* 0x000fe40000011605 */
[----:B------:R-:W-:Y:S02]  /*2770*/  LOP3.LUT R3, R3, 0xff, RZ, 0xc0, !PT ;  /* 0x000000ff03037812 */ /* 0x000fe400078ec0ff */
[----:B------:R-:W-:Y:S02]  /*2780*/  LOP3.LUT R10, R0, 0xff, RZ, 0xc0, !PT ;  /* 0x000000ff000a7812 */ /* 0x000fe400078ec0ff */
[----:B------:R-:W-:Y:S02]  /*2790*/  IADD3 R7, PT, PT, R3, -0x1, RZ ;  /* 0xffffffff03077810 */ /* 0x000fe40007ffe0ff */
[----:B------:R-:W-:-:S02]  /*27a0*/  IADD3 R8, PT, PT, R10, -0x1, RZ ;  /* 0xffffffff0a087810 */ /* 0x000fc40007ffe0ff */
[----:B------:R-:W-:-:S04]  /*27b0*/  ISETP.GT.U32.AND P0, PT, R7, 0xfd, PT ;  /* 0x000000fd0700780c */ /* 0x000fc80003f04070 */
[----:B------:R-:W-:-:S13]  /*27c0*/  ISETP.GT.U32.OR P0, PT, R8, 0xfd, P0 ;  /* 0x000000fd0800780c */ /* 0x000fda0000704470 */
[----:B------:R-:W-:Y:S01]  /*27d0*/  @!P0 IMAD.MOV.U32 R6, RZ, RZ, RZ ;  /* 0x000000ffff068224 */ /* 0x000fe200078e00ff */
[----:B------:R-:W-:Y:S06]  /*27e0*/  @!P0 BRA `(.L_x_67) ;  /* 0x0000000000608947 */ /* 0x000fec0003800000 */
[----:B------:R-:W-:Y:S02]  /*27f0*/  FSETP.GTU.FTZ.AND P0, PT, |R5|, +INF , PT ;  /* 0x7f8000000500780b */ /* 0x000fe40003f1c200 */
[----:B------:R-:W-:Y:S02]  /*2800*/  FSETP.GTU.FTZ.AND P1, PT, |R4|, +INF , PT ;  /* 0x7f8000000400780b */ /* 0x000fe40003f3c200 */
[----:B------:R-:W-:Y:S02]  /*2810*/  MOV R0, R4 ;  /* 0x0000000400007202 */ /* 0x000fe40000000f00 */
[----:B------:R-:W-:-:S13]  /*2820*/  PLOP3.LUT P0, PT, P0, P1, PT, 0xf8, 0x8f ;  /* 0x00000000008f781c */ /* 0x000fda0000703f70 */
[----:B------:R-:W-:Y:S05]  /*2830*/  @P0 BRA `(.L_x_68) ;  /* 0x0000000400440947 */ /* 0x000fea0003800000 */
[----:B------:R-:W-:-:S13]  /*2840*/  LOP3.LUT P0, RZ, R4, 0x7fffffff, R5, 0xc8, !PT ;  /* 0x7fffffff04ff7812 */ /* 0x000fda000780c805 */
[----:B------:R-:W-:Y:S05]  /*2850*/  @!P0 BRA `(.L_x_69) ;  /* 0x0000000400348947 */ /* 0x000fea0003800000 */
[C---:B------:R-:W-:Y:S02]  /*2860*/  FSETP.NEU.FTZ.AND P1, PT, |R5|.reuse, +INF , PT ;  /* 0x7f8000000500780b */ /* 0x040fe40003f3d200 */
[----:B------:R-:W-:Y:S02]  /*2870*/  FSETP.NEU.FTZ.AND P0, PT, |R0|, +INF , PT ;  /* 0x7f8000000000780b */ /* 0x000fe40003f1d200 */
[----:B------:R-:W-:-:S11]  /*2880*/  FSETP.NEU.FTZ.AND P3, PT, |R5|, +INF , PT ;  /* 0x7f8000000500780b */ /* 0x000fd60003f7d200 */
[----:B------:R-:W-:Y:S05]  /*2890*/  @!P0 BRA !P1, `(.L_x_69) ;  /* 0x0000000400248947 */ /* 0x000fea0004800000 */
[----:B------:R-:W-:-:S04]  /*28a0*/  LOP3.LUT P1, RZ, R5, 0x7fffffff, RZ, 0xc0, !PT ;  /* 0x7fffffff05ff7812 */ /* 0x000fc8000782c0ff */
[----:B------:R-:W-:-:S13]  /*28b0*/  PLOP3.LUT P0, PT, P0, P1, PT, 0x2f, 0xf2 ;  /* 0x0000000000f2781c */ /* 0x000fda0000702577 */
[----:B------:R-:W-:Y:S05]  /*28c0*/  @P0 BRA `(.L_x_70) ;  /* 0x0000000400100947 */ /* 0x000fea0003800000 */
[----:B------:R-:W-:-:S04]  /*28d0*/  LOP3.LUT P0, RZ, R4, 0x7fffffff, RZ, 0xc0, !PT ;  /* 0x7fffffff04ff7812 */ /* 0x000fc8000780c0ff */
[----:B------:R-:W-:-:S13]  /*28e0*/  PLOP3.LUT P0, PT, P3, P0, PT, 0x2f, 0xf2 ;  /* 0x0000000000f2781c */ /* 0x000fda0001f00577 */
[----:B------:R-:W-:Y:S05]  /*28f0*/  @P0 BRA `(.L_x_71) ;  /* 0x0000000000f80947 */ /* 0x000fea0003800000 */
[----:B------:R-:W-:Y:S02]  /*2900*/  ISETP.GE.AND P0, PT, R8, RZ, PT ;  /* 0x000000ff0800720c */ /* 0x000fe40003f06270 */
[----:B------:R-:W-:-:S11]  /*2910*/  ISETP.GE.AND P1, PT, R7, RZ, PT ;  /* 0x000000ff0700720c */ /* 0x000fd60003f26270 */
[----:B------:R-:W-:Y:S01]  /*2920*/  @P0 MOV R6, RZ ;  /* 0x000000ff00060202 */ /* 0x000fe20000000f00 */
[----:B------:R-:W-:Y:S02]  /*2930*/  @!P0 IMAD.MOV.U32 R6, RZ, RZ, -0x40 ;  /* 0xffffffc0ff068424 */ /* 0x000fe400078e00ff */
[----:B------:R-:W-:Y:S01]  /*2940*/  @!P0 FFMA R5, R5, 1.84467440737095516160e+19, RZ ;  /* 0x5f80000005058823 */ /* 0x000fe200000000ff */
[----:B------:R-:W-:Y:S02]  /*2950*/  @!P1 FFMA R4, R0, 1.84467440737095516160e+19, RZ ;  /* 0x5f80000000049823 */ /* 0x000fe400000000ff */
[----:B------:R-:W-:-:S07]  /*2960*/  @!P1 IADD3 R6, PT, PT, R6, 0x40, RZ ;  /* 0x0000004006069810 */ /* 0x000fce0007ffe0ff */
.L_x_67:
[----:B------:R-:W-:-:S04]  /*2970*/  LEA R7, R3, 0xc0800000, 0x17 ;  /* 0xc080000003077811 */ /* 0x000fc800078eb8ff */
[----:B------:R-:W-:Y:S01]  /*2980*/  IADD3 R7, PT, PT, -R7, R4, RZ ;  /* 0x0000000407077210 */ /* 0x000fe20007ffe1ff */
[----:B------:R-:W-:-:S03]  /*2990*/  VIADD R4, R10, 0xffffff81 ;  /* 0xffffff810a047836 */ /* 0x000fc60000000000 */
[----:B------:R-:W0:Y:S01]  /*29a0*/  MUFU.RCP R8, R7 ;  /* 0x0000000700087308 */ /* 0x000e220000001000 */
[----:B------:R-:W-:Y:S01]  /*29b0*/  FADD.FTZ R9, -R7, -RZ ;  /* 0x800000ff07097221 */ /* 0x000fe20000010100 */
[C---:B------:R-:W-:Y:S01]  /*29c0*/  IMAD R0, R4.reuse, -0x800000, R5 ;  /* 0xff80000004007824 */ /* 0x040fe200078e0205 */
[----:B------:R-:W-:-:S04]  /*29d0*/  IADD3 R3, PT, PT, R4, 0x7f, -R3 ;  /* 0x0000007f04037810 */ /* 0x000fc80007ffe803 */
[----:B------:R-:W-:Y:S01]  /*29e0*/  IADD3 R3, PT, PT, R3, R6, RZ ;  /* 0x0000000603037210 */ /* 0x000fe20007ffe0ff */
[----:B0-----:R-:W-:-:S04]  /*29f0*/  FFMA R11, R8, R9, 1 ;  /* 0x3f800000080b7423 */ /* 0x001fc80000000009 */
[----:B------:R-:W-:-:S04]  /*2a00*/  FFMA R10, R8, R11, R8 ;  /* 0x0000000b080a7223 */ /* 0x000fc80000000008 */
[----:B------:R-:W-:-:S04]  /*2a10*/  FFMA R5, R0, R10, RZ ;  /* 0x0000000a00057223 */ /* 0x000fc800000000ff */
[----:B------:R-:W-:-:S04]  /*2a20*/  FFMA R8, R9, R5, R0 ;  /* 0x0000000509087223 */ /* 0x000fc80000000000 */
[----:B------:R-:W-:-:S04]  /*2a30*/  FFMA R11, R10, R8, R5 ;  /* 0x000000080a0b7223 */ /* 0x000fc80000000005 */
[----:B------:R-:W-:-:S04]  /*2a40*/  FFMA R8, R9, R11, R0 ;  /* 0x0000000b09087223 */ /* 0x000fc80000000000 */
[----:B------:R-:W-:-:S05]  /*2a50*/  FFMA R5, R10, R8, R11 ;  /* 0x000000080a057223 */ /* 0x000fca000000000b */
[----:B------:R-:W-:-:S04]  /*2a60*/  SHF.R.U32.HI R0, RZ, 0x17, R5 ;  /* 0x00000017ff007819 */ /* 0x000fc80000011605 */
[----:B------:R-:W-:-:S04]  /*2a70*/  LOP3.LUT R0, R0, 0xff, RZ, 0xc0, !PT ;  /* 0x000000ff00007812 */ /* 0x000fc800078ec0ff */
[----:B------:R-:W-:-:S05]  /*2a80*/  IADD3 R6, PT, PT, R0, R3, RZ ;  /* 0x0000000300067210 */ /* 0x000fca0007ffe0ff */
[----:B------:R-:W-:-:S05]  /*2a90*/  VIADD R0, R6, 0xffffffff ;  /* 0xffffffff06007836 */ /* 0x000fca0000000000 */
[----:B------:R-:W-:-:S13]  /*2aa0*/  ISETP.GE.U32.AND P0, PT, R0, 0xfe, PT ;  /* 0x000000fe0000780c */ /* 0x000fda0003f06070 */
[----:B------:R-:W-:Y:S05]  /*2ab0*/  @!P0 BRA `(.L_x_72) ;  /* 0x0000000000808947 */ /* 0x000fea0003800000 */
[----:B------:R-:W-:-:S13]  /*2ac0*/  ISETP.GT.AND P0, PT, R6, 0xfe, PT ;  /* 0x000000fe0600780c */ /* 0x000fda0003f04270 */
[----:B------:R-:W-:Y:S05]  /*2ad0*/  @P0 BRA `(.L_x_73) ;  /* 0x00000000006c0947 */ /* 0x000fea0003800000 */
[----:B------:R-:W-:-:S13]  /*2ae0*/  ISETP.GE.AND P0, PT, R6, 0x1, PT ;  /* 0x000000010600780c */ /* 0x000fda0003f06270 */
[----:B------:R-:W-:Y:S05]  /*2af0*/  @P0 BRA `(.L_x_74) ;  /* 0x0000000000980947 */ /* 0x000fea0003800000 */
[----:B------:R-:W-:Y:S02]  /*2b00*/  ISETP.GE.AND P0, PT, R6, -0x18, PT ;  /* 0xffffffe80600780c */ /* 0x000fe40003f06270 */
[----:B------:R-:W-:-:S11]  /*2b10*/  LOP3.LUT R5, R5, 0x80000000, RZ, 0xc0, !PT ;  /* 0x8000000005057812 */ /* 0x000fd600078ec0ff */
[----:B------:R-:W-:Y:S05]  /*2b20*/  @!P0 BRA `(.L_x_74) ;  /* 0x00000000008c8947 */ /* 0x000fea0003800000 */
[-CC-:B------:R-:W-:Y:S01]  /*2b30*/  FFMA.RZ R0, R10, R8.reuse, R11.reuse ;  /* 0x000000080a007223 */ /* 0x180fe2000000c00b */
[----:B------:R-:W-:Y:S01]  /*2b40*/  IADD3 R7, PT, PT, R6, 0x20, RZ ;  /* 0x0000002006077810 */ /* 0x000fe20007ffe0ff */
[-CC-:B------:R-:W-:Y:S01]  /*2b50*/  FFMA.RM R3, R10, R8.reuse, R11.reuse ;  /* 0x000000080a037223 */ /* 0x180fe2000000400b */
[----:B------:R-:W-:Y:S02]  /*2b60*/  ISETP.NE.AND P3, PT, R6, RZ, PT ;  /* 0x000000ff0600720c */ /* 0x000fe40003f65270 */
[----:B------:R-:W-:Y:S01]  /*2b70*/  LOP3.LUT R4, R0, 0x7fffff, RZ, 0xc0, !PT ;  /* 0x007fffff00047812 */ /* 0x000fe200078ec0ff */
[----:B------:R-:W-:Y:S01]  /*2b80*/  FFMA.RP R0, R10, R8, R11 ;  /* 0x000000080a007223 */ /* 0x000fe2000000800b */
[----:B------:R-:W-:Y:S02]  /*2b90*/  ISETP.NE.AND P1, PT, R6, RZ, PT ;  /* 0x000000ff0600720c */ /* 0x000fe40003f25270 */
[----:B------:R-:W-:Y:S02]  /*2ba0*/  LOP3.LUT R4, R4, 0x800000, RZ, 0xfc, !PT ;  /* 0x0080000004047812 */ /* 0x000fe400078efcff */
[----:B------:R-:W-:-:S02]  /*2bb0*/  IADD3 R6, PT, PT, -R6, RZ, RZ ;  /* 0x000000ff06067210 */ /* 0x000fc40007ffe1ff */
[----:B------:R-:W-:Y:S02]  /*2bc0*/  SHF.L.U32 R7, R4, R7, RZ ;  /* 0x0000000704077219 */ /* 0x000fe400000006ff */
[----:B------:R-:W-:Y:S02]  /*2bd0*/  FSETP.NEU.FTZ.AND P0, PT, R0, R3, PT ;  /* 0x000000030000720b */ /* 0x000fe40003f1d000 */
[----:B------:R-:W-:Y:S02]  /*2be0*/  SEL R3, R6, RZ, P3 ;  /* 0x000000ff06037207 */ /* 0x000fe40001800000 */
[----:B------:R-:W-:Y:S02]  /*2bf0*/  ISETP.NE.AND P1, PT, R7, RZ, P1 ;  /* 0x000000ff0700720c */ /* 0x000fe40000f25270 */
[----:B------:R-:W-:Y:S02]  /*2c00*/  SHF.R.U32.HI R3, RZ, R3, R4 ;  /* 0x00000003ff037219 */ /* 0x000fe40000011604 */
[----:B------:R-:W-:-:S02]  /*2c10*/  PLOP3.LUT P0, PT, P0, P1, PT, 0xf8, 0x8f ;  /* 0x00000000008f781c */ /* 0x000fc40000703f70 */
[----:B------:R-:W-:Y:S02]  /*2c20*/  SHF.R.U32.HI R7, RZ, 0x1, R3 ;  /* 0x00000001ff077819 */ /* 0x000fe40000011603 */
[----:B------:R-:W-:-:S04]  /*2c30*/  SEL R0, RZ, 0x1, !P0 ;  /* 0x00000001ff007807 */ /* 0x000fc80004000000 */
[----:B------:R-:W-:-:S04]  /*2c40*/  LOP3.LUT R0, R0, 0x1, R7, 0xf8, !PT ;  /* 0x0000000100007812 */ /* 0x000fc800078ef807 */
[----:B------:R-:W-:-:S05]  /*2c50*/  LOP3.LUT R0, R0, R3, RZ, 0xc0, !PT ;  /* 0x0000000300007212 */ /* 0x000fca00078ec0ff */
[----:B------:R-:W-:-:S05]  /*2c60*/  IMAD.IADD R0, R7, 0x1, R0 ;  /* 0x0000000107007824 */ /* 0x000fca00078e0200 */
[----:B------:R-:W-:Y:S01]  /*2c70*/  LOP3.LUT R5, R0, R5, RZ, 0xfc, !PT ;  /* 0x0000000500057212 */ /* 0x000fe200078efcff */
[----:B------:R-:W-:Y:S06]  /*2c80*/  BRA `(.L_x_74) ;  /* 0x0000000000347947 */ /* 0x000fec0003800000 */
.L_x_73:
[----:B------:R-:W-:-:S04]  /*2c90*/  LOP3.LUT R5, R5, 0x80000000, RZ, 0xc0, !PT ;  /* 0x8000000005057812 */ /* 0x000fc800078ec0ff */
[----:B------:R-:W-:Y:S01]  /*2ca0*/  LOP3.LUT R5, R5, 0x7f800000, RZ, 0xfc, !PT ;  /* 0x7f80000005057812 */ /* 0x000fe200078efcff */
[----:B------:R-:W-:Y:S06]  /*2cb0*/  BRA `(.L_x_74) ;  /* 0x0000000000287947 */ /* 0x000fec0003800000 */
.L_x_72:
[----:B------:R-:W-:Y:S01]  /*2cc0*/  LEA R5, R3, R5, 0x17 ;  /* 0x0000000503057211 */ /* 0x000fe200078eb8ff */
[----:B------:R-:W-:Y:S06]  /*2cd0*/  BRA `(.L_x_74) ;  /* 0x0000000000207947 */ /* 0x000fec0003800000 */
.L_x_71:
[----:B------:R-:W-:-:S04]  /*2ce0*/  LOP3.LUT R5, R4, 0x80000000, R5, 0x48, !PT ;  /* 0x8000000004057812 */ /* 0x000fc800078e4805 */
[----:B------:R-:W-:Y:S01]  /*2cf0*/  LOP3.LUT R5, R5, 0x7f800000, RZ, 0xfc, !PT ;  /* 0x7f80000005057812 */ /* 0x000fe200078efcff */
[----:B------:R-:W-:Y:S06]  /*2d00*/  BRA `(.L_x_74) ;  /* 0x0000000000147947 */ /* 0x000fec0003800000 */
.L_x_70:
[----:B------:R-:W-:Y:S01]  /*2d10*/  LOP3.LUT R5, R4, 0x80000000, R5, 0x48, !PT ;  /* 0x8000000004057812 */ /* 0x000fe200078e4805 */
[----:B------:R-:W-:Y:S06]  /*2d20*/  BRA `(.L_x_74) ;  /* 0x00000000000c7947 */ /* 0x000fec0003800000 */
.L_x_69:
[----:B------:R-:W0:Y:S01]  /*2d30*/  MUFU.RSQ R5, -QNAN ;  /* 0xffc0000000057908 */ /* 0x000e220000001400 */
[----:B------:R-:W-:Y:S05]  /*2d40*/  BRA `(.L_x_74) ;  /* 0x0000000000047947 */ /* 0x000fea0003800000 */
.L_x_68:
[----:B------:R-:W-:-:S07]  /*2d50*/  FADD.FTZ R5, R5, R0 ;  /* 0x0000000005057221 */ /* 0x000fce0000010000 */
.L_x_74:
[----:B------:R-:W-:-:S04]  /*2d60*/  HFMA2 R3, -RZ, RZ, 0, 0 ;  /* 0x00000000ff037431 */ /* 0x000fc800000001ff */
[----:B0-----:R-:W-:Y:S05]  /*2d70*/  RET.REL.NODEC R2 `(_Z9cuda_ddotPfS_i) ;  /* 0xffffffd002a07950 */ /* 0x001fea0003c3ffff */
.L_x_75:
        /* <DEDUP_REMOVED lines=16> */
.L_x_78:


//--------------------- .nv.shared.reserved.0     --------------------------
	.section	.nv.shared.reserved.0,"aw",@nobits
	.weak		__nv_reservedSMEM_offset_0_alias
	.size		__nv_reservedSMEM_offset_0_alias, 0, 64
	.other		__nv_reservedSMEM_offset_0_alias,@"STO_CUDA_RESERVED_SHARED STV_DEFAULT"
__nv_reservedSMEM_offset_0_alias:
	.zero		0
	.zero		64


//--------------------- .nv.shared._Z14cuda_calc_kernPfiff --------------------------
	.section	.nv.shared._Z14cuda_calc_kernPfiff,"aw",@nobits
	.sectionflags	@""
	.align	4
.nv.shared._Z14cuda_calc_kernPfiff:
	.zero		1028


//--------------------- .nv.constant0._Z14cuda_calc_smthPfS_S_iii --------------------------
	.section	.nv.constant0._Z14cuda_calc_smthPfS_S_iii,"a",@progbits
	.sectionflags	@""
	.align	4
.nv.constant0._Z14cuda_calc_smthPfS_S_iii:
	.zero		932


//--------------------- .nv.constant0._Z11cuda_cp_extPfS_iii --------------------------
	.section	.nv.constant0._Z11cuda_cp_extPfS_iii,"a",@progbits
	.sectionflags	@""
	.align	4
.nv.constant0._Z11cuda_cp_extPfS_iii:
	.zero		924


//--------------------- .nv.constant0._Z14cuda_calc_kernPfiff --------------------------
	.section	.nv.constant0._Z14cuda_calc_kernPfiff,"a",@progbits
	.sectionflags	@""
	.align	4
.nv.constant0._Z14cuda_calc_kernPfiff:
	.zero		916


//--------------------- .nv.constant0._Z8cuda_corPfS_iii --------------------------
	.section	.nv.constant0._Z8cuda_corPfS_iii,"a",@progbits
	.sectionflags	@""
	.align	4
.nv.constant0._Z8cuda_corPfS_iii:
	.zero		924


//--------------------- .nv.constant0._Z9cuda_ddotPfS_i --------------------------
	.section	.nv.constant0._Z9cuda_ddotPfS_i,"a",@progbits
	.sectionflags	@""
	.align	4
.nv.constant0._Z9cuda_ddotPfS_i:
	.zero		916


//--------------------- SYMBOLS --------------------------

	.type		.nv.reservedSmem.offset0,@object
	.size		.nv.reservedSmem.offset0,0x4
	.type		.nv.reservedSmem.cap,@object
	.size		.nv.reservedSmem.cap,0x4
